def attn_fwd(
    Q,
    K,
    V,
    Out,
    Lse,
    sm_scale,
    stride_qz,
    stride_qh,
    stride_qm,
    stride_qk,
    stride_kz,
    stride_kh,
    stride_kn,
    stride_kk,
    stride_vz,
    stride_vh,
    stride_vn,
    stride_vk,
    stride_oz,
    stride_oh,
    stride_om,
    stride_ok,
    seqlen_q,
    seqlen_k,
    BLOCK_M: tl.constexpr,
    BLOCK_N: tl.constexpr,
    HEAD_DIM: tl.constexpr,
    CAUSAL: tl.constexpr,
):
    start_m = tl.program_id(0)
    off_hz = tl.program_id(1)
    q_off = off_hz * stride_qh
    k_off = off_hz * stride_kh
    v_off = off_hz * stride_vh
    offs_m = start_m * BLOCK_M + tl.arange(0, BLOCK_M)
    offs_d = tl.arange(0, HEAD_DIM)
    offs_n = tl.arange(0, BLOCK_N)
    q_ptrs = Q + q_off + offs_m[:, None] * stride_qm + offs_d[None, :] * stride_qk
    k_ptrs = K + k_off + offs_d[:, None] * stride_kk + offs_n[None, :] * stride_kn
    v_ptrs = V + v_off + offs_n[:, None] * stride_vn + offs_d[None, :] * stride_vk
    m_i = tl.full([BLOCK_M], float("-inf"), dtype=tl.float32)
    l_i = tl.zeros([BLOCK_M], dtype=tl.float32) + 1.0
    acc = tl.zeros([BLOCK_M, HEAD_DIM], dtype=tl.float32)
    q = tl.load(q_ptrs)
    acc, l_i, m_i = _attn_fwd_inner(
        acc,
        l_i,
        m_i,
        q,
        k_ptrs,
        v_ptrs,
        sm_scale,
        stride_kn,
        stride_vn,
        start_m,
        seqlen_k,
        BLOCK_M,
        BLOCK_N,
        HEAD_DIM,
        CAUSAL,
    )
    acc = acc / l_i[:, None]
    lse = m_i + tl.math.log2(l_i) / 1.4426950408889634
    o_ptrs = (
        Out
        + off_hz * stride_oh
        + offs_m[:, None] * stride_om
        + offs_d[None, :] * stride_ok
    )
    tl.store(o_ptrs, acc.to(Out.dtype.element_ty))
    tl.store(Lse + off_hz * seqlen_q + offs_m, lse)

# config = {"BLOCK_M": 256, "BLOCK_N": 128, "HEAD_DIM": 16, "arch": "sm_90", "causal": false, "dtype": "bf16", "num_stages": 4, "num_warps": 16}
# arch = sm_90


// ===== COMPILED SASS (sm_90a) =====

	.target	sm_90a

	.elftype	@"ET_EXEC"


//--------------------- .note.nv.tkinfo           --------------------------
	.section	.note.nv.tkinfo,"",@"SHT_NOTE"
	.sectionflags	@"SHF_NOTE_NV_TKINFO"
	.tkinfo
        /*0018*/ 	.word	0x00000002
        /*0030*/ 	.string	""
        /*0030*/ 	.string	"ptxas"
        /*0030*/ 	.string	"Cuda compilation tools, release 13.0, V13.0.88"
        /*0030*/ 	.string	"Build cuda_13.0.r13.0/compiler.36424714_0"
        /*0030*/ 	.string	"-v  -suppress-debug-info  -lineinfo  -arch sm_90a "



//--------------------- .note.nv.cuinfo           --------------------------
	.section	.note.nv.cuinfo,"",@"SHT_NOTE"
	.sectionflags	@"SHF_NOTE_NV_CUINFO"
        /*0018*/ 	.short	0x0002
        /*001a*/ 	.short	0x005a
        /*001c*/ 	.short	0x0082
	.zero		2


//--------------------- .nv.info                  --------------------------
	.section	.nv.info,"",@"SHT_CUDA_INFO"
	.align	4


	//----- nvinfo : EIATTR_REGCOUNT
	.align		4
        /*0000*/ 	.byte	0x04, 0x2f
        /*0002*/ 	.short	(.L_2 - .L_1)
	.align		4
.L_1:
        /*0004*/ 	.word	index@(attn_fwd)
        /*0008*/ 	.word	0x0000007d


	//----- nvinfo : EIATTR_FRAME_SIZE
	.align		4
.L_2:
        /*000c*/ 	.byte	0x04, 0x11
        /*000e*/ 	.short	(.L_4 - .L_3)
	.align		4
.L_3:
        /*0010*/ 	.word	index@(attn_fwd)
        /*0014*/ 	.word	0x00000000


	//----- nvinfo : EIATTR_MIN_STACK_SIZE
	.align		4
.L_4:
        /*0018*/ 	.byte	0x04, 0x12
        /*001a*/ 	.short	(.L_6 - .L_5)
	.align		4
.L_5:
        /*001c*/ 	.word	index@(attn_fwd)
        /*0020*/ 	.word	0x00000000
.L_6:


//--------------------- .nv.compat                --------------------------
	.section	.nv.compat,"",@"SHT_CUDA_COMPAT_INFO"
	.align	4
        /*0000*/ 	.byte	0x02, 0x09, 0x01, 0x00, 0x02, 0x02, 0x04, 0x00, 0x02, 0x05, 0x05, 0x00, 0x03, 0x07, 0x01, 0x01
        /*0010*/ 	.byte	0x02, 0x03, 0x00, 0x00, 0x02, 0x06, 0x01, 0x00, 0x04, 0x0b, 0x08, 0x00, 0x00, 0x00, 0x00, 0x00
        /*0020*/ 	.byte	0x00, 0x00, 0x00, 0x00


//--------------------- .nv.info.attn_fwd         --------------------------
	.section	.nv.info.attn_fwd,"",@"SHT_CUDA_INFO"
	.sectionflags	@""
	.align	4


	//----- nvinfo : EIATTR_CUDA_API_VERSION
	.align		4
        /*0000*/ 	.byte	0x04, 0x37
        /*0002*/ 	.short	(.L_8 - .L_7)
.L_7:
        /*0004*/ 	.word	0x00000082


	//----- nvinfo : EIATTR_KPARAM_INFO
	.align		4
.L_8:
        /*0008*/ 	.byte	0x04, 0x17
        /*000a*/ 	.short	(.L_10 - .L_9)
.L_9:
        /*000c*/ 	.word	0x00000000
        /*0010*/ 	.short	0x0019
        /*0012*/ 	.short	0x0080
        /*0014*/ 	.byte	0x00, 0xf4, 0x21, 0x00


	//----- nvinfo : EIATTR_KPARAM_INFO
	.align		4
.L_10:
        /*0018*/ 	.byte	0x04, 0x17
        /*001a*/ 	.short	(.L_12 - .L_11)
.L_11:
        /*001c*/ 	.word	0x00000000
        /*0020*/ 	.short	0x0018
        /*0022*/ 	.short	0x0078
        /*0024*/ 	.byte	0x00, 0xf4, 0x21, 0x00


	//----- nvinfo : EIATTR_KPARAM_INFO
	.align		4
.L_12:
        /*0028*/ 	.byte	0x04, 0x17
        /*002a*/ 	.short	(.L_14 - .L_13)
.L_13:
        /*002c*/ 	.word	0x00000000
        /*0030*/ 	.short	0x0017
        /*0032*/ 	.short	0x0070
        /*0034*/ 	.byte	0x00, 0xf0, 0x11, 0x00


	//----- nvinfo : EIATTR_KPARAM_INFO
	.align		4
.L_14:
        /*0038*/ 	.byte	0x04, 0x17
        /*003a*/ 	.short	(.L_16 - .L_15)
.L_15:
        /*003c*/ 	.word	0x00000000
        /*0040*/ 	.short	0x0016
        /*0042*/ 	.short	0x006c
        /*0044*/ 	.byte	0x00, 0xf0, 0x11, 0x00


	//----- nvinfo : EIATTR_KPARAM_INFO
	.align		4
.L_16:
        /*0048*/ 	.byte	0x04, 0x17
        /*004a*/ 	.short	(.L_18 - .L_17)
.L_17:
        /*004c*/ 	.word	0x00000000
        /*0050*/ 	.short	0x0015
        /*0052*/ 	.short	0x0068
        /*0054*/ 	.byte	0x00, 0xf0, 0x11, 0x00


	//----- nvinfo : EIATTR_KPARAM_INFO
	.align		4
.L_18:
        /*0058*/ 	.byte	0x04, 0x17
        /*005a*/ 	.short	(.L_20 - .L_19)
.L_19:
        /*005c*/ 	.word	0x00000000
        /*0060*/ 	.short	0x0014
        /*0062*/ 	.short	0x0064
        /*0064*/ 	.byte	0x00, 0xf0, 0x11, 0x00


	//----- nvinfo : EIATTR_KPARAM_INFO
	.align		4
.L_20:
        /*0068*/ 	.byte	0x04, 0x17
        /*006a*/ 	.short	(.L_22 - .L_21)
.L_21:
        /*006c*/ 	.word	0x00000000
        /*0070*/ 	.short	0x0013
        /*0072*/ 	.short	0x0060
        /*0074*/ 	.byte	0x00, 0xf0, 0x11, 0x00


	//----- nvinfo : EIATTR_KPARAM_INFO
	.align		4
.L_22:
        /*0078*/ 	.byte	0x04, 0x17
        /*007a*/ 	.short	(.L_24 - .L_23)
.L_23:
        /*007c*/ 	.word	0x00000000
        /*0080*/ 	.short	0x0012
        /*0082*/ 	.short	0x005c
        /*0084*/ 	.byte	0x00, 0xf0, 0x11, 0x00


	//----- nvinfo : EIATTR_KPARAM_INFO
	.align		4
.L_24:
        /*0088*/ 	.byte	0x04, 0x17
        /*008a*/ 	.short	(.L_26 - .L_25)
.L_25:
        /*008c*/ 	.word	0x00000000
        /*0090*/ 	.short	0x0011
        /*0092*/ 	.short	0x0058
        /*0094*/ 	.byte	0x00, 0xf0, 0x11, 0x00


	//----- nvinfo : EIATTR_KPARAM_INFO
	.align		4
.L_26:
        /*0098*/ 	.byte	0x04, 0x17
        /*009a*/ 	.short	(.L_28 - .L_27)
.L_27:
        /*009c*/ 	.word	0x00000000
        /*00a0*/ 	.short	0x0010
        /*00a2*/ 	.short	0x0054
        /*00a4*/ 	.byte	0x00, 0xf0, 0x11, 0x00


	//----- nvinfo : EIATTR_KPARAM_INFO
	.align		4
.L_28:
        /*00a8*/ 	.byte	0x04, 0x17
        /*00aa*/ 	.short	(.L_30 - .L_29)
.L_29:
        /*00ac*/ 	.word	0x00000000
        /*00b0*/ 	.short	0x000f
        /*00b2*/ 	.short	0x0050
        /*00b4*/ 	.byte	0x00, 0xf0, 0x11, 0x00


	//----- nvinfo : EIATTR_KPARAM_INFO
	.align		4
.L_30:
        /*00b8*/ 	.byte	0x04, 0x17
        /*00ba*/ 	.short	(.L_32 - .L_31)
.L_31:
        /*00bc*/ 	.word	0x00000000
        /*00c0*/ 	.short	0x000e
        /*00c2*/ 	.short	0x004c
        /*00c4*/ 	.byte	0x00, 0xf0, 0x11, 0x00


	//----- nvinfo : EIATTR_KPARAM_INFO
	.align		4
.L_32:
        /*00c8*/ 	.byte	0x04, 0x17
        /*00ca*/ 	.short	(.L_34 - .L_33)
.L_33:
        /*00cc*/ 	.word	0x00000000
        /*00d0*/ 	.short	0x000d
        /*00d2*/ 	.short	0x0048
        /*00d4*/ 	.byte	0x00, 0xf0, 0x11, 0x00


	//----- nvinfo : EIATTR_KPARAM_INFO
	.align		4
.L_34:
        /*00d8*/ 	.byte	0x04, 0x17
        /*00da*/ 	.short	(.L_36 - .L_35)
.L_35:
        /*00dc*/ 	.word	0x00000000
        /*00e0*/ 	.short	0x000c
        /*00e2*/ 	.short	0x0044
        /*00e4*/ 	.byte	0x00, 0xf0, 0x11, 0x00


	//----- nvinfo : EIATTR_KPARAM_INFO
	.align		4
.L_36:
        /*00e8*/ 	.byte	0x04, 0x17
        /*00ea*/ 	.short	(.L_38 - .L_37)
.L_37:
        /*00ec*/ 	.word	0x00000000
        /*00f0*/ 	.short	0x000b
        /*00f2*/ 	.short	0x0040
        /*00f4*/ 	.byte	0x00, 0xf0, 0x11, 0x00


	//----- nvinfo : EIATTR_KPARAM_INFO
	.align		4
.L_38:
        /*00f8*/ 	.byte	0x04, 0x17
        /*00fa*/ 	.short	(.L_40 - .L_39)
.L_39:
        /*00fc*/ 	.word	0x00000000
        /*0100*/ 	.short	0x000a
        /*0102*/ 	.short	0x003c
        /*0104*/ 	.byte	0x00, 0xf0, 0x11, 0x00


	//----- nvinfo : EIATTR_KPARAM_INFO
	.align		4
.L_40:
        /*0108*/ 	.byte	0x04, 0x17
        /*010a*/ 	.short	(.L_42 - .L_41)
.L_41:
        /*010c*/ 	.word	0x00000000
        /*0110*/ 	.short	0x0009
        /*0112*/ 	.short	0x0038
        /*0114*/ 	.byte	0x00, 0xf0, 0x11, 0x00


	//----- nvinfo : EIATTR_KPARAM_INFO
	.align		4
.L_42:
        /*0118*/ 	.byte	0x04, 0x17
        /*011a*/ 	.short	(.L_44 - .L_43)
.L_43:
        /*011c*/ 	.word	0x00000000
        /*0120*/ 	.short	0x0008
        /*0122*/ 	.short	0x0034
        /*0124*/ 	.byte	0x00, 0xf0, 0x11, 0x00


	//----- nvinfo : EIATTR_KPARAM_INFO
	.align		4
.L_44:
        /*0128*/ 	.byte	0x04, 0x17
        /*012a*/ 	.short	(.L_46 - .L_45)
.L_45:
        /*012c*/ 	.word	0x00000000
        /*0130*/ 	.short	0x0007
        /*0132*/ 	.short	0x0030
        /*0134*/ 	.byte	0x00, 0xf0, 0x11, 0x00


	//----- nvinfo : EIATTR_KPARAM_INFO
	.align		4
.L_46:
        /*0138*/ 	.byte	0x04, 0x17
        /*013a*/ 	.short	(.L_48 - .L_47)
.L_47:
        /*013c*/ 	.word	0x00000000
        /*0140*/ 	.short	0x0006
        /*0142*/ 	.short	0x002c
        /*0144*/ 	.byte	0x00, 0xf0, 0x11, 0x00


	//----- nvinfo : EIATTR_KPARAM_INFO
	.align		4
.L_48:
        /*0148*/ 	.byte	0x04, 0x17
        /*014a*/ 	.short	(.L_50 - .L_49)
.L_49:
        /*014c*/ 	.word	0x00000000
        /*0150*/ 	.short	0x0005
        /*0152*/ 	.short	0x0028
        /*0154*/ 	.byte	0x00, 0xf0, 0x11, 0x00


	//----- nvinfo : EIATTR_KPARAM_INFO
	.align		4
.L_50:
        /*0158*/ 	.byte	0x04, 0x17
        /*015a*/ 	.short	(.L_52 - .L_51)
.L_51:
        /*015c*/ 	.word	0x00000000
        /*0160*/ 	.short	0x0004
        /*0162*/ 	.short	0x0020
        /*0164*/ 	.byte	0x00, 0xf4, 0x21, 0x00


	//----- nvinfo : EIATTR_KPARAM_INFO
	.align		4
.L_52:
        /*0168*/ 	.byte	0x04, 0x17
        /*016a*/ 	.short	(.L_54 - .L_53)
.L_53:
        /*016c*/ 	.word	0x00000000
        /*0170*/ 	.short	0x0003
        /*0172*/ 	.short	0x0018
        /*0174*/ 	.byte	0x00, 0xf4, 0x21, 0x00


	//----- nvinfo : EIATTR_KPARAM_INFO
	.align		4
.L_54:
        /*0178*/ 	.byte	0x04, 0x17
        /*017a*/ 	.short	(.L_56 - .L_55)
.L_55:
        /*017c*/ 	.word	0x00000000
        /*0180*/ 	.short	0x0002
        /*0182*/ 	.short	0x0010
        /*0184*/ 	.byte	0x00, 0xf4, 0x21, 0x00


	//----- nvinfo : EIATTR_KPARAM_INFO
	.align		4
.L_56:
        /*0188*/ 	.byte	0x04, 0x17
        /*018a*/ 	.short	(.L_58 - .L_57)
.L_57:
        /*018c*/ 	.word	0x00000000
        /*0190*/ 	.short	0x0001
        /*0192*/ 	.short	0x0008
        /*0194*/ 	.byte	0x00, 0xf4, 0x21, 0x00


	//----- nvinfo : EIATTR_KPARAM_INFO
	.align		4
.L_58:
        /*0198*/ 	.byte	0x04, 0x17
        /*019a*/ 	.short	(.L_60 - .L_59)
.L_59:
        /*019c*/ 	.word	0x00000000
        /*01a0*/ 	.short	0x0000
        /*01a2*/ 	.short	0x0000
        /*01a4*/ 	.byte	0x00, 0xf4, 0x21, 0x00


	//----- nvinfo : EIATTR_SPARSE_MMA_MASK
	.align		4
.L_60:
        /*01a8*/ 	.byte	0x03, 0x50
        /*01aa*/ 	.short	0x0000


	//----- nvinfo : EIATTR_MAXREG_COUNT
	.align		4
        /*01ac*/ 	.byte	0x03, 0x1b
        /*01ae*/ 	.short	0x0080


	//----- nvinfo : EIATTR_NUM_BARRIERS
	.align		4
        /*01b0*/ 	.byte	0x02, 0x4c
        /*01b2*/ 	.byte	0x01
	.zero		1


	//----- nvinfo : EIATTR_MERCURY_ISA_VERSION
	.align		4
        /*01b4*/ 	.byte	0x03, 0x5f
        /*01b6*/ 	.short	0x0101


	//----- nvinfo : EIATTR_COOP_GROUP_MASK_REGIDS
	.align		4
        /*01b8*/ 	.byte	0x04, 0x29
        /*01ba*/ 	.short	(.L_62 - .L_61)


	//   ....[0]....
.L_61:
        /*01bc*/ 	.word	0xffffffff


	//   ....[1]....
        /*01c0*/ 	.word	0xffffffff


	//   ....[2]....
        /*01c4*/ 	.word	0xffffffff


	//   ....[3]....
        /*01c8*/ 	.word	0xffffffff


	//   ....[4]....
        /*01cc*/ 	.word	0xffffffff


	//   ....[5]....
        /*01d0*/ 	.word	0xffffffff


	//   ....[6]....
        /*01d4*/ 	.word	0xffffffff


	//   ....[7]....
        /*01d8*/ 	.word	0xffffffff


	//----- nvinfo : EIATTR_COOP_GROUP_INSTR_OFFSETS
	.align		4
.L_62:
        /*01dc*/ 	.byte	0x04, 0x28
        /*01de*/ 	.short	(.L_64 - .L_63)


	//   ....[0]....
.L_63:
        /*01e0*/ 	.word	0x00001110


	//   ....[1]....
        /*01e4*/ 	.word	0x00001130


	//   ....[2]....
        /*01e8*/ 	.word	0x00001820


	//   ....[3]....
        /*01ec*/ 	.word	0x00001970


	//   ....[4]....
        /*01f0*/ 	.word	0x00002a30


	//   ....[5]....
        /*01f4*/ 	.word	0x00002a40


	//   ....[6]....
        /*01f8*/ 	.word	0x00002a80


	//   ....[7]....
        /*01fc*/ 	.word	0x00002a90


	//----- nvinfo : EIATTR_EXIT_INSTR_OFFSETS
	.align		4
.L_64:
        /*0200*/ 	.byte	0x04, 0x1c
        /*0202*/ 	.short	(.L_66 - .L_65)


	//   ....[0]....
.L_65:
        /*0204*/ 	.word	0x00003730


	//   ....[1]....
        /*0208*/ 	.word	0x00003760


	//----- nvinfo : EIATTR_REQNTID
	.align		4
.L_66:
        /*020c*/ 	.byte	0x04, 0x10
        /*020e*/ 	.short	(.L_68 - .L_67)
.L_67:
        /*0210*/ 	.word	0x00000200
        /*0214*/ 	.word	0x00000001
        /*0218*/ 	.word	0x00000001


	//----- nvinfo : EIATTR_CBANK_PARAM_SIZE
	.align		4
.L_68:
        /*021c*/ 	.byte	0x03, 0x19
        /*021e*/ 	.short	0x0088


	//----- nvinfo : EIATTR_PARAM_CBANK
	.align		4
        /*0220*/ 	.byte	0x04, 0x0a
        /*0222*/ 	.short	(.L_70 - .L_69)
	.align		4
.L_69:
        /*0224*/ 	.word	index@(.nv.constant0.attn_fwd)
        /*0228*/ 	.short	0x0210
        /*022a*/ 	.short	0x0088


	//----- nvinfo : EIATTR_SW_WAR
	.align		4
.L_70:
        /*022c*/ 	.byte	0x04, 0x36
        /*022e*/ 	.short	(.L_72 - .L_71)
.L_71:
        /*0230*/ 	.word	0x00000008
.L_72:


//--------------------- .nv.callgraph             --------------------------
	.section	.nv.callgraph,"",@"SHT_CUDA_CALLGRAPH"
	.align	4
	.sectionentsize	8
	.align		4
        /*0000*/ 	.word	0x00000000
	.align		4
        /*0004*/ 	.word	0xffffffff
	.align		4
        /*0008*/ 	.word	0x00000000
	.align		4
        /*000c*/ 	.word	0xfffffffe
	.align		4
        /*0010*/ 	.word	0x00000000
	.align		4
        /*0014*/ 	.word	0xfffffffd
	.align		4
        /*0018*/ 	.word	0x00000000
	.align		4
        /*001c*/ 	.word	0xfffffffc


//--------------------- .nv.constant4             --------------------------
	.section	.nv.constant4,"a",@progbits
	.align	8
	.align		8
.nv.constant4:
        /*0000*/ 	.dword	_$_str


//--------------------- .text.attn_fwd            --------------------------
	.section	.text.attn_fwd,"ax",@progbits
	.align	128
        .global         attn_fwd
        .type           attn_fwd,@function
        .size           attn_fwd,(.L_x_3 - attn_fwd)
        .other          attn_fwd,@"STO_CUDA_ENTRY STV_DEFAULT"
attn_fwd:
.text.attn_fwd:
[----:B------:R-:W-:Y:S01]  /*0000*/  LDC R1, c[0x0][0x28] ;  /* 0x00000a00ff017b82 */ /* 0x000fe20000000800 */
[----:B------:R-:W0:Y:S07]  /*0010*/  S2R R6, SR_TID.X ;  /* 0x0000000000067919 */ /* 0x000e2e0000002100 */
[----:B------:R-:W1:Y:S01]  /*0020*/  S2UR UR14, SR_CTAID.Y ;  /* 0x00000000000e79c3 */ /* 0x000e620000002600 */
[----:B------:R-:W-:Y:S01]  /*0030*/  ULDC.64 UR4, c[0x0][0x240] ;  /* 0x0000900000047ab9 */ /* 0x000fe20000000a00 */
[----:B------:R-:W-:Y:S01]  /*0040*/  ULDC.64 UR16, c[0x0][0x208] ;  /* 0x0000820000107ab9 */ /* 0x000fe20000000a00 */
[----:B------:R-:W2:Y:S01]  /*0050*/  S2R R0, SR_CTAID.X ;  /* 0x0000000000007919 */ /* 0x000ea20000002500 */
[----:B------:R-:W-:-:S04]  /*0060*/  ULDC UR21, c[0x0][0x280] ;  /* 0x0000a00000157ab9 */ /* 0x000fc80000000800 */
[----:B------:R-:W3:Y:S08]  /*0070*/  LDC R17, c[0x0][0x248] ;  /* 0x00009200ff117b82 */ /* 0x000ef00000000800 */
[----:B------:R-:W4:Y:S01]  /*0080*/  LDC.64 R20, c[0x0][0x210] ;  /* 0x00008400ff147b82 */ /* 0x000f220000000a00 */
[----:B-1----:R-:W-:-:S04]  /*0090*/  UIMAD UR4, UR14, UR4, URZ ;  /* 0x000000040e0472a4 */ /* 0x002fc8000f8e023f */
[----:B------:R-:W-:Y:S01]  /*00a0*/  USHF.L.U32 UR6, UR4, 0x1, URZ ;  /* 0x0000000104067899 */ /* 0x000fe2000800063f */
[----:B0-----:R-:W-:Y:S02]  /*00b0*/  LOP3.LUT R5, R6, 0xff, RZ, 0xc0, !PT ;  /* 0x000000ff06057812 */ /* 0x001fe400078ec0ff */
[----:B------:R-:W-:Y:S02]  /*00c0*/  SHF.R.U32.HI R2, RZ, 0x8, R6 ;  /* 0x00000008ff027819 */ /* 0x000fe40000011606 */
[----:B--2---:R-:W-:Y:S02]  /*00d0*/  LEA R5, R0, R5, 0x8 ;  /* 0x0000000500057211 */ /* 0x004fe400078e40ff */
[----:B------:R-:W-:-:S03]  /*00e0*/  SGXT.U32 R2, R2, 0x1 ;  /* 0x000000010202781a */ /* 0x000fc60000000000 */
[----:B------:R-:W-:Y:S01]  /*00f0*/  IMAD R0, R5, UR5, RZ ;  /* 0x0000000505007c24 */ /* 0x000fe2000f8e02ff */
[----:B------:R-:W-:Y:S01]  /*0100*/  UIMAD.WIDE UR4, UR4, 0x2, URZ ;  /* 0x00000002040478a5 */ /* 0x000fe2000f8e023f */
[----:B---3--:R-:W-:-:S03]  /*0110*/  IMAD R4, R2, R17, RZ ;  /* 0x0000001102047224 */ /* 0x008fc600078e02ff */
[C---:B------:R-:W-:Y:S01]  /*0120*/  SHF.L.U32 R3, R0.reuse, 0x1, RZ ;  /* 0x0000000100037819 */ /* 0x040fe200000006ff */
[----:B------:R-:W-:Y:S01]  /*0130*/  IMAD.HI R0, R0, 0x2, RZ ;  /* 0x0000000200007827 */ /* 0x000fe200078e02ff */
[----:B------:R-:W-:Y:S02]  /*0140*/  LEA R7, R17, R4, 0x1 ;  /* 0x0000000411077211 */ /* 0x000fe400078e08ff */
[----:B----4-:R-:W-:Y:S02]  /*0150*/  IADD3 R13, P0, P1, R3, UR6, R20 ;  /* 0x00000006030d7c10 */ /* 0x010fe4000f91e014 */
[----:B------:R-:W-:Y:S02]  /*0160*/  LEA R11, R17, R7, 0x1 ;  /* 0x00000007110b7211 */ /* 0x000fe400078e08ff */
[----:B------:R-:W-:Y:S02]  /*0170*/  IADD3.X R21, R0, UR5, R21, P0, P1 ;  /* 0x0000000500157c10 */ /* 0x000fe400087e2415 */
[----:B------:R-:W-:-:S02]  /*0180*/  LEA R2, P0, R4, R13, 0x1 ;  /* 0x0000000d04027211 */ /* 0x000fc400078008ff */
[----:B------:R-:W-:Y:S02]  /*0190*/  LEA R0, R17, R11, 0x1 ;  /* 0x0000000b11007211 */ /* 0x000fe400078e08ff */
[----:B------:R-:W-:Y:S02]  /*01a0*/  LEA.HI.X.SX32 R3, R4, R21, 0x1, P0 ;  /* 0x0000001504037211 */ /* 0x000fe400000f0eff */
[-C--:B------:R-:W-:Y:S02]  /*01b0*/  LEA R10, P0, R11, R13.reuse, 0x1 ;  /* 0x0000000d0b0a7211 */ /* 0x080fe400078008ff */
[----:B------:R-:W-:Y:S01]  /*01c0*/  LEA R8, P1, R7, R13, 0x1 ;  /* 0x0000000d07087211 */ /* 0x000fe200078208ff */
[----:B------:R0:W2:Y:S01]  /*01d0*/  LDG.E.U16 R20, desc[UR16][R2.64] ;  /* 0x0000001002147981 */ /* 0x0000a2000c1e1500 */
[----:B------:R-:W-:Y:S02]  /*01e0*/  LEA R4, R17, R0, 0x1 ;  /* 0x0000000011047211 */ /* 0x000fe400078e08ff */
[----:B------:R-:W-:-:S02]  /*01f0*/  LEA.HI.X.SX32 R11, R11, R21, 0x1, P0 ;  /* 0x000000150b0b7211 */ /* 0x000fc400000f0eff */
[----:B------:R-:W-:Y:S02]  /*0200*/  LEA.HI.X.SX32 R9, R7, R21, 0x1, P1 ;  /* 0x0000001507097211 */ /* 0x000fe400008f0eff */
[C---:B------:R-:W-:Y:S01]  /*0210*/  LEA R14, P0, R4.reuse, R13, 0x1 ;  /* 0x0000000d040e7211 */ /* 0x040fe200078008ff */
[----:B------:R-:W3:Y:S01]  /*0220*/  LDG.E.U16 R10, desc[UR16][R10.64] ;  /* 0x000000100a0a7981 */ /* 0x000ee2000c1e1500 */
[C---:B------:R-:W-:Y:S02]  /*0230*/  LEA R7, R17.reuse, R4, 0x1 ;  /* 0x0000000411077211 */ /* 0x040fe400078e08ff */
[----:B------:R-:W-:Y:S01]  /*0240*/  LEA.HI.X.SX32 R15, R4, R21, 0x1, P0 ;  /* 0x00000015040f7211 */ /* 0x000fe200000f0eff */
[----:B------:R1:W4:Y:S01]  /*0250*/  LDG.E.U16 R8, desc[UR16][R8.64] ;  /* 0x0000001008087981 */ /* 0x000322000c1e1500 */
[----:B------:R-:W-:Y:S02]  /*0260*/  LEA R4, R17, R7, 0x1 ;  /* 0x0000000711047211 */ /* 0x000fe400078e08ff */
[----:B------:R-:W-:Y:S01]  /*0270*/  LEA R16, P1, R7, R13, 0x1 ;  /* 0x0000000d07107211 */ /* 0x000fe200078208ff */
[----:B------:R-:W5:Y:S01]  /*0280*/  LDG.E.U16 R14, desc[UR16][R14.64] ;  /* 0x000000100e0e7981 */ /* 0x000f62000c1e1500 */
[----:B0-----:R-:W-:-:S02]  /*0290*/  LEA R3, R17, R4, 0x1 ;  /* 0x0000000411037211 */ /* 0x001fc400078e08ff */
[----:B------:R-:W-:Y:S02]  /*02a0*/  LEA R18, P2, R4, R13, 0x1 ;  /* 0x0000000d04127211 */ /* 0x000fe400078408ff */
[----:B------:R-:W-:Y:S02]  /*02b0*/  LEA.HI.X.SX32 R17, R7, R21, 0x1, P1 ;  /* 0x0000001507117211 */ /* 0x000fe400008f0eff */
[-C--:B------:R-:W-:Y:S02]  /*02c0*/  LEA R12, P0, R0, R13.reuse, 0x1 ;  /* 0x0000000d000c7211 */ /* 0x080fe400078008ff */
[----:B------:R-:W-:Y:S01]  /*02d0*/  LEA R2, P1, R3, R13, 0x1 ;  /* 0x0000000d03027211 */ /* 0x000fe200078208ff */
[----:B------:R-:W3:Y:S01]  /*02e0*/  LDG.E.U16 R16, desc[UR16][R16.64] ;  /* 0x0000001010107981 */ /* 0x000ee2000c1e1500 */
[-C--:B------:R-:W-:Y:S02]  /*02f0*/  LEA.HI.X.SX32 R19, R4, R21.reuse, 0x1, P2 ;  /* 0x0000001504137211 */ /* 0x080fe400010f0eff */
[----:B------:R-:W-:-:S02]  /*0300*/  LEA.HI.X.SX32 R13, R0, R21, 0x1, P0 ;  /* 0x00000015000d7211 */ /* 0x000fc400000f0eff */
[----:B------:R-:W-:Y:S01]  /*0310*/  LEA.HI.X.SX32 R3, R3, R21, 0x1, P1 ;  /* 0x0000001503037211 */ /* 0x000fe200008f0eff */
[----:B------:R-:W3:Y:S04]  /*0320*/  LDG.E.U16 R18, desc[UR16][R18.64] ;  /* 0x0000001012127981 */ /* 0x000ee8000c1e1500 */
[----:B------:R0:W3:Y:S04]  /*0330*/  LDG.E.U16 R12, desc[UR16][R12.64] ;  /* 0x000000100c0c7981 */ /* 0x0000e8000c1e1500 */
[----:B------:R0:W3:Y:S01]  /*0340*/  LDG.E.U16 R2, desc[UR16][R2.64] ;  /* 0x0000001002027981 */ /* 0x0000e2000c1e1500 */
[----:B------:R-:W0:Y:S01]  /*0350*/  S2UR UR4, SR_CgaCtaId ;  /* 0x00000000000479c3 */ /* 0x000e220000008800 */
[----:B------:R-:W-:-:S02]  /*0360*/  SHF.L.U32 R0, R6, 0x5, RZ ;  /* 0x0000000506007819 */ /* 0x000fc400000006ff */
[----:B-1----:R-:W-:Y:S01]  /*0370*/  SHF.R.S32.HI R9, RZ, 0x8, R6 ;  /* 0x00000008ff097819 */ /* 0x002fe20000011406 */
[----:B------:R-:W-:Y:S01]  /*0380*/  UISETP.GE.AND UP0, UPT, UR21, 0x1, UPT ;  /* 0x000000011500788c */ /* 0x000fe2000bf06270 */
[----:B------:R-:W-:Y:S02]  /*0390*/  SHF.L.U32 R7, R6, 0x1, RZ ;  /* 0x0000000106077819 */ /* 0x000fe400000006ff */
[----:B------:R-:W-:Y:S02]  /*03a0*/  LOP3.LUT R4, R0, 0x1800, RZ, 0xc0, !PT ;  /* 0x0000180000047812 */ /* 0x000fe400078ec0ff */
[----:B------:R-:W-:Y:S01]  /*03b0*/  SGXT R0, R9, 0x1 ;  /* 0x000000010900781a */ /* 0x000fe20000000200 */
[----:B------:R-:W-:Y:S01]  /*03c0*/  UMOV UR15, 0x400 ;  /* 0x00000400000f7882 */ /* 0x000fe20000000000 */
[----:B------:R-:W-:Y:S02]  /*03d0*/  LOP3.LUT R9, R4, 0x7e, R7, 0xf8, !PT ;  /* 0x0000007e04097812 */ /* 0x000fe400078ef807 */
[----:B------:R-:W-:-:S02]  /*03e0*/  PLOP3.LUT P0, PT, PT, PT, UP0, 0x80, 0x0 ;  /* 0x000000000000781c */ /* 0x000fc40003f0f008 */
[----:B------:R-:W-:-:S04]  /*03f0*/  LOP3.LUT R9, R9, 0x90, R0, 0x78, !PT ;  /* 0x0000009009097812 */ /* 0x000fc800078e7800 */
[C---:B------:R-:W-:Y:S01]  /*0400*/  LOP3.LUT R11, R9.reuse, 0x20, RZ, 0x3c, !PT ;  /* 0x00000020090b7812 */ /* 0x040fe200078e3cff */
[----:B0-----:R-:W-:Y:S01]  /*0410*/  ULEA UR15, UR4, UR15, 0x18 ;  /* 0x0000000f040f7291 */ /* 0x001fe2000f8ec03f */
[C---:B------:R-:W-:Y:S02]  /*0420*/  LOP3.LUT R13, R9.reuse, 0x40, RZ, 0x3c, !PT ;  /* 0x00000040090d7812 */ /* 0x040fe400078e3cff */
[----:B------:R-:W-:Y:S02]  /*0430*/  LOP3.LUT R15, R9, 0x60, RZ, 0x3c, !PT ;  /* 0x00000060090f7812 */ /* 0x000fe400078e3cff */
[----:B------:R-:W-:Y:S02]  /*0440*/  CS2R R88, SRZ ;  /* 0x0000000000587805 */ /* 0x000fe4000001ff00 */
[----:B------:R-:W-:Y:S02]  /*0450*/  MOV R4, 0x3f800000 ;  /* 0x3f80000000047802 */ /* 0x000fe40000000f00 */
[----:B------:R-:W-:-:S02]  /*0460*/  CS2R R90, SRZ ;  /* 0x00000000005a7805 */ /* 0x000fc4000001ff00 */
[----:B------:R-:W-:Y:S02]  /*0470*/  MOV R3, 0x3f800000 ;  /* 0x3f80000000037802 */ /* 0x000fe40000000f00 */
[----:B------:R-:W-:Y:S02]  /*0480*/  CS2R R92, SRZ ;  /* 0x00000000005c7805 */ /* 0x000fe4000001ff00 */
[----:B------:R-:W-:Y:S02]  /*0490*/  MOV R105, 0xff800000 ;  /* 0xff80000000697802 */ /* 0x000fe40000000f00 */
[----:B------:R-:W-:Y:S01]  /*04a0*/  CS2R R94, SRZ ;  /* 0x00000000005e7805 */ /* 0x000fe2000001ff00 */
[----:B--2---:R0:W-:Y:S02]  /*04b0*/  STS.U16 [R9+UR15], R20 ;  /* 0x0000001409007988 */ /* 0x0041e4000800040f */
[----:B0-----:R-:W-:Y:S02]  /*04c0*/  MOV R20, 0xff800000 ;  /* 0xff80000000147802 */ /* 0x001fe40000000f00 */
[----:B-----5:R0:W-:Y:S04]  /*04d0*/  STS.U16 [R9+UR15+0x400], R14 ;  /* 0x0004000e09007988 */ /* 0x0201e8000800040f */
[----:B----4-:R0:W-:Y:S04]  /*04e0*/  STS.U16 [R11+UR15+0x100], R8 ;  /* 0x000100080b007988 */ /* 0x0101e8000800040f */
[----:B---3--:R0:W-:Y:S04]  /*04f0*/  STS.U16 [R11+UR15+0x500], R16 ;  /* 0x000500100b007988 */ /* 0x0081e8000800040f */
[----:B------:R0:W-:Y:S04]  /*0500*/  STS.U16 [R13+UR15+0x200], R10 ;  /* 0x0002000a0d007988 */ /* 0x0001e8000800040f */
[----:B------:R0:W-:Y:S04]  /*0510*/  STS.U16 [R13+UR15+0x600], R18 ;  /* 0x000600120d007988 */ /* 0x0001e8000800040f */
[----:B------:R0:W-:Y:S04]  /*0520*/  STS.U16 [R15+UR15+0x300], R12 ;  /* 0x0003000c0f007988 */ /* 0x0001e8000800040f */
[----:B------:R0:W-:Y:S01]  /*0530*/  STS.U16 [R15+UR15+0x700], R2 ;  /* 0x000700020f007988 */ /* 0x0001e2000800040f */
[----:B------:R-:W-:Y:S05]  /*0540*/  @!P0 BRA `(.L_x_0) ;  /* 0x0000002400888947 */ /* 0x000fea0003800000 */
[----:B------:R-:W-:Y:S01]  /*0550*/  LOP3.LUT R3, R7, 0x7e, RZ, 0xc0, !PT ;  /* 0x0000007e07037812 */ /* 0x000fe200078ec0ff */
[----:B------:R-:W-:Y:S01]  /*0560*/  ULDC.64 UR6, c[0x0][0x250] ;  /* 0x0000940000067ab9 */ /* 0x000fe20000000a00 */
[C---:B------:R-:W-:Y:S01]  /*0570*/  LOP3.LUT R0, R6.reuse, 0x180, RZ, 0xc0, !PT ;  /* 0x0000018006007812 */ /* 0x040fe200078ec0ff */
[----:B------:R-:W-:Y:S01]  /*0580*/  UIMAD UR6, UR14, UR6, URZ ;  /* 0x000000060e0672a4 */ /* 0x000fe2000f8e023f */
[----:B------:R-:W-:Y:S01]  /*0590*/  LOP3.LUT R3, R3, 0x180, R6, 0xf8, !PT ;  /* 0x0000018003037812 */ /* 0x000fe200078ef806 */
[----:B------:R-:W-:Y:S01]  /*05a0*/  ULDC UR4, c[0x0][0x258] ;  /* 0x0000960000047ab9 */ /* 0x000fe20000000800 */
[----:B------:R-:W-:Y:S01]  /*05b0*/  SHF.R.U32.HI R0, RZ, 0x3, R0 ;  /* 0x00000003ff007819 */ /* 0x000fe20000011600 */
[----:B------:R-:W-:Y:S01]  /*05c0*/  ULDC.64 UR12, c[0x0][0x260] ;  /* 0x00009800000c7ab9 */ /* 0x000fe20000000a00 */
[C---:B0-----:R-:W-:Y:S01]  /*05d0*/  LOP3.LUT R2, R6.reuse, 0x40, RZ, 0xc0, !PT ;  /* 0x0000004006027812 */ /* 0x041fe200078ec0ff */
[----:B------:R-:W-:Y:S01]  /*05e0*/  UIMAD UR12, UR14, UR12, URZ ;  /* 0x0000000c0e0c72a4 */ /* 0x000fe2000f8e023f */
[----:B------:R-:W-:Y:S01]  /*05f0*/  LOP3.LUT R3, R3, R0, RZ, 0x3c, !PT ;  /* 0x0000000003037212 */ /* 0x000fe200078e3cff */
[----:B------:R-:W0:Y:S01]  /*0600*/  LDC R14, c[0x0][0x268] ;  /* 0x00009a00ff0e7b82 */ /* 0x000e220000000800 */
[----:B------:R-:W-:Y:S01]  /*0610*/  LOP3.LUT R0, R6, 0xf, RZ, 0xc0, !PT ;  /* 0x0000000f06007812 */ /* 0x000fe200078ec0ff */
[----:B------:R-:W-:Y:S01]  /*0620*/  ULDC.64 UR8, c[0x0][0x218] ;  /* 0x0000860000087ab9 */ /* 0x000fe20000000a00 */
[----:B------:R-:W-:Y:S01]  /*0630*/  SHF.R.U32.HI R4, RZ, 0x5, R6 ;  /* 0x00000005ff047819 */ /* 0x000fe20000011606 */
[----:B------:R-:W-:Y:S01]  /*0640*/  ULDC.64 UR10, c[0x0][0x220] ;  /* 0x00008800000a7ab9 */ /* 0x000fe20000000a00 */
[----:B------:R-:W-:Y:S01]  /*0650*/  LEA R2, R2, R3, 0x5 ;  /* 0x0000000302027211 */ /* 0x000fe200078e28ff */
[----:B------:R-:W-:Y:S01]  /*0660*/  IMAD R0, R0, UR4, RZ ;  /* 0x0000000400007c24 */ /* 0x000fe2000f8e02ff */
[----:B------:R-:W-:Y:S01]  /*0670*/  USHF.L.U32 UR4, UR6, 0x1, URZ ;  /* 0x0000000106047899 */ /* 0x000fe2000800063f */
[----:B------:R-:W-:-:S02]  /*0680*/  LOP3.LUT R3, R6, 0x7f, RZ, 0xc0, !PT ;  /* 0x0000007f06037812 */ /* 0x000fc400078ec0ff */
[----:B------:R-:W-:Y:S02]  /*0690*/  CS2R R88, SRZ ;  /* 0x0000000000587805 */ /* 0x000fe4000001ff00 */
[----:B------:R-:W-:Y:S02]  /*06a0*/  R2UR UR20, R4 ;  /* 0x00000000041472ca */ /* 0x000fe400000e0000 */
[----:B------:R-:W-:Y:S02]  /*06b0*/  CS2R R90, SRZ ;  /* 0x00000000005a7805 */ /* 0x000fe4000001ff00 */
[----:B------:R-:W-:Y:S01]  /*06c0*/  SHF.R.S32.HI R4, RZ, 0x6, R6 ;  /* 0x00000006ff047819 */ /* 0x000fe20000011406 */
[----:B------:R-:W-:Y:S01]  /*06d0*/  IMAD R8, R3, UR13, RZ ;  /* 0x0000000d03087c24 */ /* 0x000fe2000f8e02ff */
[----:B------:R-:W-:Y:S01]  /*06e0*/  MOV R18, UR4 ;  /* 0x0000000400127c02 */ /* 0x000fe20008000f00 */
[----:B------:R-:W-:Y:S01]  /*06f0*/  UIMAD.WIDE UR4, UR6, 0x2, URZ ;  /* 0x00000002060478a5 */ /* 0x000fe2000f8e023f */
[----:B------:R-:W-:Y:S01]  /*0700*/  SHF.L.U32 R3, R0, 0x1, RZ ;  /* 0x0000000100037819 */ /* 0x000fe200000006ff */
[----:B------:R-:W-:Y:S01]  /*0710*/  USHF.L.U32 UR6, UR12, 0x1, URZ ;  /* 0x000000010c067899 */ /* 0x000fe2000800063f */
[----:B------:R-:W-:-:S02]  /*0720*/  SGXT R4, R4, 0x1 ;  /* 0x000000010404781a */ /* 0x000fc40000000200 */
[----:B------:R-:W-:Y:S02]  /*0730*/  CS2R R92, SRZ ;  /* 0x00000000005c7805 */ /* 0x000fe4000001ff00 */
[----:B------:R-:W-:Y:S01]  /*0740*/  IADD3 R18, P0, P1, R3, UR8, R18 ;  /* 0x0000000803127c10 */ /* 0x000fe2000f91e012 */
[----:B------:R-:W-:Y:S01]  /*0750*/  IMAD.HI R3, R0, 0x2, RZ ;  /* 0x0000000200037827 */ /* 0x000fe200078e02ff */
[----:B------:R-:W-:Y:S01]  /*0760*/  LOP3.LUT R0, R4, 0x90, RZ, 0xc0, !PT ;  /* 0x0000009004007812 */ /* 0x000fe200078ec0ff */
[----:B------:R-:W-:Y:S01]  /*0770*/  UMOV UR4, URZ ;  /* 0x0000003f00047c82 */ /* 0x000fe20008000000 */
[C---:B------:R-:W-:Y:S01]  /*0780*/  SHF.L.U32 R4, R8.reuse, 0x1, RZ ;  /* 0x0000000108047819 */ /* 0x040fe200000006ff */
[----:B------:R-:W-:Y:S01]  /*0790*/  IMAD.HI R8, R8, 0x2, RZ ;  /* 0x0000000208087827 */ /* 0x000fe200078e02ff */
[----:B------:R-:W-:Y:S02]  /*07a0*/  MOV R9, UR6 ;  /* 0x0000000600097c02 */ /* 0x000fe40008000f00 */
[----:B------:R-:W-:-:S02]  /*07b0*/  CS2R R94, SRZ ;  /* 0x00000000005e7805 */ /* 0x000fc4000001ff00 */
[----:B------:R-:W-:Y:S01]  /*07c0*/  MOV R12, UR5 ;  /* 0x00000005000c7c02 */ /* 0x000fe20008000f00 */
[----:B------:R-:W-:Y:S01]  /*07d0*/  UIADD3 UR5, UR15, 0x2000, URZ ;  /* 0x000020000f057890 */ /* 0x000fe2000fffe03f */
[----:B------:R-:W-:Y:S01]  /*07e0*/  IADD3 R10, P2, P3, R4, UR10, R9 ;  /* 0x0000000a040a7c10 */ /* 0x000fe2000fb5e009 */
[----:B------:R-:W-:Y:S01]  /*07f0*/  UMOV UR6, URZ ;  /* 0x0000003f00067c82 */ /* 0x000fe20008000000 */
[----:B------:R-:W-:Y:S01]  /*0800*/  SHF.R.U32.HI R4, RZ, 0x4, R6 ;  /* 0x00000004ff047819 */ /* 0x000fe20000011606 */
[----:B------:R-:W-:Y:S01]  /*0810*/  USHF.R.U32.HI UR5, URZ, 0x4, UR5 ;  /* 0x000000043f057899 */ /* 0x000fe20008011605 */
[----:B------:R-:W-:Y:S01]  /*0820*/  IADD3.X R12, R3, UR9, R12, P0, P1 ;  /* 0x00000009030c7c10 */ /* 0x000fe200087e240c */
[----:B------:R-:W-:Y:S01]  /*0830*/  UIMAD.WIDE UR8, UR12, 0x2, URZ ;  /* 0x000000020c0878a5 */ /* 0x000fe2000f8e023f */
[----:B------:R-:W-:Y:S01]  /*0840*/  SHF.R.U32.HI R3, RZ, 0x7, R6 ;  /* 0x00000007ff037819 */ /* 0x000fe20000011606 */
[----:B------:R-:W-:Y:S01]  /*0850*/  USGXT.U32 UR10, UR5, 0xe ;  /* 0x0000000e050a789a */ /* 0x000fe20008000000 */
[----:B------:R-:W-:Y:S01]  /*0860*/  SGXT.U32 R4, R4, 0x5 ;  /* 0x000000050404781a */ /* 0x000fe20000000000 */
[----:B------:R-:W-:Y:S01]  /*0870*/  ULDC UR12, c[0x0][0x238] ;  /* 0x00008e00000c7ab9 */ /* 0x000fe20000000800 */
[----:B------:R-:W-:Y:S01]  /*0880*/  SGXT.U32 R3, R3, 0x2 ;  /* 0x000000020303781a */ /* 0x000fe20000000000 */
[----:B------:R-:W-:Y:S01]  /*0890*/  UIADD3 UR18, UP0, UR10, 0x2, URZ ;  /* 0x000000020a127890 */ /* 0x000fe2000ff1e03f */
[----:B------:R-:W-:Y:S01]  /*08a0*/  LOP3.LUT R0, R0, 0x37e, R7, 0x78, !PT ;  /* 0x0000037e00007812 */ /* 0x000fe200078e7807 */
[----:B------:R-:W-:Y:S01]  /*08b0*/  IMAD R4, R4, UR7, RZ ;  /* 0x0000000704047c24 */ /* 0x000fe2000f8e02ff */
[----:B------:R-:W-:Y:S01]  /*08c0*/  MOV R7, UR7 ;  /* 0x0000000700077c02 */ /* 0x000fe20008000f00 */
[----:B0-----:R-:W-:Y:S01]  /*08d0*/  IMAD R9, R3, R14, RZ ;  /* 0x0000000e03097224 */ /* 0x001fe200078e02ff */
[----:B------:R-:W-:Y:S01]  /*08e0*/  MOV R16, UR7 ;  /* 0x0000000700107c02 */ /* 0x000fe20008000f00 */
[----:B------:R-:W-:Y:S01]  /*08f0*/  UIADD3.X UR19, UR4, 0x40000040, URZ, UP0, !UPT ;  /* 0x4000004004137890 */ /* 0x000fe200087fe43f */
[----:B------:R-:W-:Y:S01]  /*0900*/  LEA R3, R7, R4, 0x5 ;  /* 0x0000000407037211 */ /* 0x000fe200078e28ff */
[----:B------:R-:W-:Y:S01]  /*0910*/  UMOV UR5, URZ ;  /* 0x0000003f00057c82 */ /* 0x000fe20008000000 */
[----:B------:R-:W-:Y:S01]  /*0920*/  MOV R13, UR9 ;  /* 0x00000009000d7c02 */ /* 0x000fe20008000f00 */
[----:B------:R-:W-:Y:S01]  /*0930*/  UIADD3.64 UR22, UR18, 0x2, URZ ;  /* 0x0000000212167897 */ /* 0x000fe2000fffe03f */
[----:B------:R-:W-:Y:S01]  /*0940*/  MOV R22, UR7 ;  /* 0x0000000700167c02 */ /* 0x000fe20008000f00 */
[----:B------:R-:W-:Y:S01]  /*0950*/  UIADD3.64 UR26, UR18, 0x4, URZ ;  /* 0x00000004121a7897 */ /* 0x000fe2000fffe03f */
[----:B------:R-:W-:Y:S01]  /*0960*/  LEA R7, R16, R3, 0x5 ;  /* 0x0000000310077211 */ /* 0x000fe200078e28ff */
[----:B------:R-:W-:Y:S01]  /*0970*/  UIADD3.64 UR30, UR18, 0x7e, URZ ;  /* 0x0000007e121e7897 */ /* 0x000fe2000fffe03f */
[----:B------:R-:W-:Y:S01]  /*0980*/  LEA R11, R14, R9, 0x2 ;  /* 0x000000090e0b7211 */ /* 0x000fe200078e10ff */
[----:B------:R-:W-:Y:S01]  /*0990*/  UIADD3.64 UR34, UR18, 0x80, URZ ;  /* 0x0000008012227897 */ /* 0x000fe2000fffe03f */
[----:B------:R-:W-:Y:S01]  /*09a0*/  IADD3.X R20, R8, UR11, R13, P2, P3 ;  /* 0x0000000b08147c10 */ /* 0x000fe200097e640d */
[----:B------:R-:W-:Y:S01]  /*09b0*/  UIADD3.64 UR38, UR18, 0x82, URZ ;  /* 0x0000008212267897 */ /* 0x000fe2000fffe03f */
[----:B------:R-:W-:Y:S01]  /*09c0*/  LEA R8, R22, R7, 0x5 ;  /* 0x0000000716087211 */ /* 0x000fe200078e28ff */
[----:B------:R-:W-:Y:S01]  /*09d0*/  UIADD3.64 UR42, UR18, 0x84, URZ ;  /* 0x00000084122a7897 */ /* 0x000fe2000fffe03f */
[----:B------:R-:W-:-:S02]  /*09e0*/  LEA R118, P1, R3, R18, 0x1 ;  /* 0x0000001203767211 */ /* 0x000fc400078208ff */
[----:B------:R-:W-:Y:S02]  /*09f0*/  LEA R13, R14, R11, 0x2 ;  /* 0x0000000b0e0d7211 */ /* 0x000fe400078e10ff */
[-C--:B------:R-:W-:Y:S02]  /*0a00*/  LEA R120, P0, R4, R18.reuse, 0x1 ;  /* 0x0000001204787211 */ /* 0x080fe400078008ff */
[-C--:B------:R-:W-:Y:S02]  /*0a10*/  LEA R22, P2, R7, R18.reuse, 0x1 ;  /* 0x0000001207167211 */ /* 0x080fe400078408ff */
[----:B------:R-:W-:Y:S02]  /*0a20*/  LEA R18, P3, R8, R18, 0x1 ;  /* 0x0000001208127211 */ /* 0x000fe400078608ff */
[----:B------:R-:W-:Y:S02]  /*0a30*/  LEA.HI.X.SX32 R119, R3, R12, 0x1, P1 ;  /* 0x0000000c03777211 */ /* 0x000fe400008f0eff */
[----:B------:R-:W-:-:S02]  /*0a40*/  LEA R3, R14, R13, 0x2 ;  /* 0x0000000d0e037211 */ /* 0x000fc400078e10ff */
[-C--:B------:R-:W-:Y:S02]  /*0a50*/  LEA.HI.X.SX32 R121, R4, R12.reuse, 0x1, P0 ;  /* 0x0000000c04797211 */ /* 0x080fe400000f0eff */
[-C--:B------:R-:W-:Y:S02]  /*0a60*/  LEA.HI.X.SX32 R23, R7, R12.reuse, 0x1, P2 ;  /* 0x0000000c07177211 */ /* 0x080fe400010f0eff */
[----:B------:R-:W-:Y:S02]  /*0a70*/  LEA.HI.X.SX32 R19, R8, R12, 0x1, P3 ;  /* 0x0000000c08137211 */ /* 0x000fe400018f0eff */
[-C--:B------:R-:W-:Y:S02]  /*0a80*/  LEA R16, P0, R9, R10.reuse, 0x1 ;  /* 0x0000000a09107211 */ /* 0x080fe400078008ff */
[-C--:B------:R-:W-:Y:S02]  /*0a90*/  LEA R14, P1, R11, R10.reuse, 0x1 ;  /* 0x0000000a0b0e7211 */ /* 0x080fe400078208ff */
[----:B------:R-:W-:-:S02]  /*0aa0*/  LEA R12, P2, R13, R10, 0x1 ;  /* 0x0000000a0d0c7211 */ /* 0x000fc400078408ff */
[----:B------:R-:W-:Y:S02]  /*0ab0*/  LEA R10, P3, R3, R10, 0x1 ;  /* 0x0000000a030a7211 */ /* 0x000fe400078608ff */
[-C--:B------:R-:W-:Y:S02]  /*0ac0*/  LEA.HI.X.SX32 R15, R11, R20.reuse, 0x1, P1 ;  /* 0x000000140b0f7211 */ /* 0x080fe400008f0eff */
[-C--:B------:R-:W-:Y:S02]  /*0ad0*/  LEA.HI.X.SX32 R17, R9, R20.reuse, 0x1, P0 ;  /* 0x0000001409117211 */ /* 0x080fe400000f0eff */
[-C--:B------:R-:W-:Y:S02]  /*0ae0*/  LEA.HI.X.SX32 R11, R3, R20.reuse, 0x1, P3 ;  /* 0x00000014030b7211 */ /* 0x080fe400018f0eff */
[----:B------:R-:W-:Y:S02]  /*0af0*/  LEA.HI.X.SX32 R13, R13, R20, 0x1, P2 ;  /* 0x000000140d0d7211 */ /* 0x000fe400010f0eff */
[----:B------:R-:W-:-:S02]  /*0b00*/  MOV R4, 0x3f800000 ;  /* 0x3f80000000047802 */ /* 0x000fc40000000f00 */
[----:B------:R-:W-:Y:S02]  /*0b10*/  MOV R7, 0xff800000 ;  /* 0xff80000000077802 */ /* 0x000fe40000000f00 */
[----:B------:R-:W-:Y:S02]  /*0b20*/  MOV R8, 0xff800000 ;  /* 0xff80000000087802 */ /* 0x000fe40000000f00 */
[----:B------:R-:W-:Y:S02]  /*0b30*/  MOV R3, 0x3f800000 ;  /* 0x3f80000000037802 */ /* 0x000fe40000000f00 */
[----:B------:R-:W-:-:S07]  /*0b40*/  LOP3.LUT R9, R2, 0x40, RZ, 0x3c, !PT ;  /* 0x0000004002097812 */ /* 0x000fce00078e3cff */
.L_x_1:
[----:B------:R-:W-:Y:S02]  /*0b50*/  MOV R21, UR4 ;  /* 0x0000000400157c02 */ /* 0x000fe40008000f00 */
[----:B------:R-:W-:Y:S02]  /*0b60*/  MOV R25, UR4 ;  /* 0x0000000400197c02 */ /* 0x000fe40008000f00 */
[----:B------:R-:W-:Y:S01]  /*0b70*/  MOV R27, UR4 ;  /* 0x00000004001b7c02 */ /* 0x000fe20008000f00 */
[----:B------:R-:W-:Y:S01]  /*0b80*/  IMAD.WIDE R20, R21, 0x2, R120 ;  /* 0x0000000215147825 */ /* 0x000fe200078e0278 */
[----:B------:R-:W-:-:S03]  /*0b90*/  MOV R29, UR4 ;  /* 0x00000004001d7c02 */ /* 0x000fc60008000f00 */
[----:B------:R-:W-:Y:S02]  /*0ba0*/  IMAD.WIDE R24, R25, 0x2, R118 ;  /* 0x0000000219187825 */ /* 0x000fe400078e0276 */
[----:B------:R-:W2:Y:S02]  /*0bb0*/  LDG.E.U16 R21, desc[UR16][R20.64] ;  /* 0x0000001014157981 */ /* 0x000ea4000c1e1500 */
[----:B------:R-:W-:Y:S02]  /*0bc0*/  IMAD.WIDE R26, R27, 0x2, R22 ;  /* 0x000000021b1a7825 */ /* 0x000fe400078e0216 */
[----:B------:R-:W3:Y:S02]  /*0bd0*/  LDG.E.U16 R97, desc[UR16][R24.64] ;  /* 0x0000001018617981 */ /* 0x000ee4000c1e1500 */
[----:B------:R-:W-:Y:S02]  /*0be0*/  IMAD.WIDE R28, R29, 0x2, R18 ;  /* 0x000000021d1c7825 */ /* 0x000fe400078e0212 */
[----:B------:R-:W4:Y:S04]  /*0bf0*/  LDG.E.U16 R99, desc[UR16][R26.64] ;  /* 0x000000101a637981 */ /* 0x000f28000c1e1500 */
[----:B------:R-:W5:Y:S01]  /*0c00*/  LDG.E.U16 R101, desc[UR16][R28.64] ;  /* 0x000000101c657981 */ /* 0x000f62000c1e1500 */
[----:B------:R-:W-:Y:S01]  /*0c10*/  BAR.SYNC.DEFER_BLOCKING 0x0 ;  /* 0x0000000000007b1d */ /* 0x000fe20000010000 */
[----:B------:R-:W-:-:S04]  /*0c20*/  USHF.L.U32 UR8, UR20, 0x5, URZ ;  /* 0x0000000514087899 */ /* 0x000fc8000800063f */
[----:B------:R-:W-:-:S04]  /*0c30*/  ULOP3.LUT UR8, UR8, 0x180, URZ, 0xc0, !UPT ;  /* 0x0000018008087892 */ /* 0x000fc8000f8ec03f */
[----:B------:R-:W-:-:S04]  /*0c40*/  ULEA.HI UR8, UR15, UR8, URZ, 0x1c ;  /* 0x000000080f087291 */ /* 0x000fc8000f8fe03f */
[----:B------:R-:W-:Y:S01]  /*0c50*/  ULOP3.LUT UR8, UR8, 0x3fff, URZ, 0xc0, !UPT ;  /* 0x00003fff08087892 */ /* 0x000fe2000f8ec03f */
[----:B------:R-:W-:Y:S01]  /*0c60*/  UMOV UR11, 0xc0000010 ;  /* 0xc0000010000b7882 */ /* 0x000fe20000000000 */
[----:B------:R-:W-:Y:S01]  /*0c70*/  UMOV UR9, 0x40000040 ;  /* 0x4000004000097882 */ /* 0x000fe20000000000 */
[----:B--2---:R0:W-:Y:S04]  /*0c80*/  STS.U16 [R0+UR15+0x2000], R21 ;  /* 0x0020001500007988 */ /* 0x0041e8000800040f */
[----:B---3--:R1:W-:Y:S04]  /*0c90*/  STS.U16 [R0+UR15+0x2400], R97 ;  /* 0x0024006100007988 */ /* 0x0083e8000800040f */
[----:B----4-:R-:W-:Y:S04]  /*0ca0*/  STS.U16 [R0+UR15+0x2800], R99 ;  /* 0x0028006300007988 */ /* 0x010fe8000800040f */
[----:B-----5:R-:W-:Y:S01]  /*0cb0*/  STS.U16 [R0+UR15+0x2c00], R101 ;  /* 0x002c006500007988 */ /* 0x020fe2000800040f */
[----:B------:R2:W-:Y:S06]  /*0cc0*/  MEMBAR.ALL.CTA ;  /* 0x0000000000007992 */ /* 0x0005ec0000008000 */
[----:B--2---:R-:W2:Y:S02]  /*0cd0*/  FENCE.VIEW.ASYNC.S ;  /* 0x00000000000073c6 */ /* 0x004ea40000000000 */
[----:B--2---:R-:W-:Y:S06]  /*0ce0*/  BAR.SYNC.DEFER_BLOCKING 0x0 ;  /* 0x0000000000007b1d */ /* 0x004fec0000010000 */
[----:B------:R-:W-:-:S06]  /*0cf0*/  WARPGROUP.ARRIVE ;  /* 0x00000000000079c5 */ /* 0x000fcc0000000000 */
[----:B------:R-:W-:Y:S03]  /*0d00*/  HGMMA.64x128x16.F32.BF16 R24, gdesc[UR8].tnspA, RZ, !UPT, gsb0 ;  /* 0x21e00000081879f0 */ /* 0x000fe6000c0018ff */
[----:B------:R-:W-:Y:S02]  /*0d10*/  WARPGROUP.DEPBAR.LE gsb0, 0x0 ;  /* 0x00008000000079c5 */ /* 0x000fe40000010000 */
[----:B------:R-:W-:Y:S01]  /*0d20*/  FMUL R20, R24, UR12 ;  /* 0x0000000c18147c20 */ /* 0x000fe20008400000 */
[----:B0-----:R-:W-:Y:S01]  /*0d30*/  FMUL R21, R25, UR12 ;  /* 0x0000000c19157c20 */ /* 0x001fe20008400000 */
[----:B------:R-:W-:-:S04]  /*0d40*/  FMUL R96, R28, UR12 ;  /* 0x0000000c1c607c20 */ /* 0x000fc80008400000 */
[----:B------:R-:W-:Y:S01]  /*0d50*/  FMNMX R21, R20, R21, !PT ;  /* 0x0000001514157209 */ /* 0x000fe20007800000 */
[----:B------:R-:W-:-:S03]  /*0d60*/  FMUL R20, R29, UR12 ;  /* 0x0000000c1d147c20 */ /* 0x000fc60008400000 */
[----:B-1----:R-:W-:Y:S01]  /*0d70*/  FMNMX R97, R96, R21, !PT ;  /* 0x0000001560617209 */ /* 0x002fe20007800000 */
[----:B------:R-:W-:-:S03]  /*0d80*/  FMUL R21, R32, UR12 ;  /* 0x0000000c20157c20 */ /* 0x000fc60008400000 */
[----:B------:R-:W-:Y:S01]  /*0d90*/  FMNMX R96, R20, R97, !PT ;  /* 0x0000006114607209 */ /* 0x000fe20007800000 */
        /* <DEDUP_REMOVED lines=53> */
[----:B------:R-:W-:-:S04]  /*10f0*/  FMNMX R20, R20, R97, !PT ;  /* 0x0000006114147209 */ /* 0x000fc80007800000 */
[----:B------:R-:W-:-:S05]  /*1100*/  FMNMX R97, R21, R20, !PT ;  /* 0x0000001415617209 */ /* 0x000fca0007800000 */
[----:B------:R-:W0:Y:S02]  /*1110*/  SHFL.BFLY PT, R20, R97, 0x2, 0x1f ;  /* 0x0c401f0061147f89 */ /* 0x000e2400000e0000 */
[----:B0-----:R-:W-:-:S05]  /*1120*/  FMNMX R98, R97, R20, !PT ;  /* 0x0000001461627209 */ /* 0x001fca0007800000 */
[----:B------:R-:W0:Y:S01]  /*1130*/  SHFL.BFLY PT, R21, R98, 0x1, 0x1f ;  /* 0x0c201f0062157f89 */ /* 0x000e2200000e0000 */
[----:B------:R-:W-:Y:S01]  /*1140*/  FMUL R96, R27, UR12 ;  /* 0x0000000c1b607c20 */ /* 0x000fe20008400000 */
[----:B0-----:R-:W-:Y:S01]  /*1150*/  FMNMX R20, R98, R21, !PT ;  /* 0x0000001562147209 */ /* 0x001fe20007800000 */
[----:B------:R-:W-:-:S03]  /*1160*/  FMUL R21, R26, UR12 ;  /* 0x0000000c1a157c20 */ /* 0x000fc60008400000 */
[----:B------:R-:W-:Y:S02]  /*1170*/  FMNMX R20, R20, R7, !PT ;  /* 0x0000000714147209 */ /* 0x000fe40007800000 */
[----:B------:R-:W-:-:S03]  /*1180*/  FMNMX R96, R21, R96, !PT ;  /* 0x0000006015607209 */ /* 0x000fc60007800000 */
[----:B------:R-:W-:Y:S01]  /*1190*/  FFMA R99, R25, UR12, -R20 ;  /* 0x0000000c19637c23 */ /* 0x000fe20008000814 */
[----:B------:R-:W-:Y:S01]  /*11a0*/  FMUL R25, R30, UR12 ;  /* 0x0000000c1e197c20 */ /* 0x000fe20008400000 */
[----:B------:R-:W-:-:S04]  /*11b0*/  FMUL R21, R31, UR12 ;  /* 0x0000000c1f157c20 */ /* 0x000fc80008400000 */
[----:B------:R-:W-:Y:S01]  /*11c0*/  FMNMX R96, R25, R96, !PT ;  /* 0x0000006019607209 */ /* 0x000fe20007800000 */
[----:B------:R-:W-:-:S03]  /*11d0*/  FFMA R28, R28, UR12, -R20 ;  /* 0x0000000c1c1c7c23 */ /* 0x000fc60008000814 */
[----:B------:R-:W-:Y:S01]  /*11e0*/  FMNMX R96, R21, R96, !PT ;  /* 0x0000006015607209 */ /* 0x000fe20007800000 */
[----:B------:R-:W-:Y:S01]  /*11f0*/  FMUL R21, R34, UR12 ;  /* 0x0000000c22157c20 */ /* 0x000fe20008400000 */
[----:B------:R-:W-:Y:S01]  /*1200*/  FFMA R29, R29, UR12, -R20 ;  /* 0x0000000c1d1d7c23 */ /* 0x000fe20008000814 */
[----:B------:R-:W-:-:S03]  /*1210*/  FMUL R25, R28, 1.4426950216293334961 ;  /* 0x3fb8aa3b1c197820 */ /* 0x000fc60000400000 */
[----:B------:R-:W-:Y:S01]  /*1220*/  FMNMX R96, R21, R96, !PT ;  /* 0x0000006015607209 */ /* 0x000fe20007800000 */
[----:B------:R-:W-:Y:S01]  /*1230*/  FMUL R21, R35, UR12 ;  /* 0x0000000c23157c20 */ /* 0x000fe20008400000 */
[----:B------:R-:W-:Y:S01]  /*1240*/  FMUL R28, R29, 1.4426950216293334961 ;  /* 0x3fb8aa3b1d1c7820 */ /* 0x000fe20000400000 */
[----:B------:R-:W-:Y:S01]  /*1250*/  FMUL R99, R99, 1.4426950216293334961 ;  /* 0x3fb8aa3b63637820 */ /* 0x000fe20000400000 */
[----:B------:R-:W-:Y:S01]  /*1260*/  MOV R29, UR5 ;  /* 0x00000005001d7c02 */ /* 0x000fe20008000f00 */
[--C-:B------:R-:W-:Y:S01]  /*1270*/  FFMA R32, R32, UR12, -R20.reuse ;  /* 0x0000000c20207c23 */ /* 0x100fe20008000814 */
[--C-:B------:R-:W-:Y:S01]  /*1280*/  FFMA R33, R33, UR12, -R20.reuse ;  /* 0x0000000c21217c23 */ /* 0x100fe20008000814 */
[----:B------:R-:W-:Y:S01]  /*1290*/  FMNMX R96, R21, R96, !PT ;  /* 0x0000006015607209 */ /* 0x000fe20007800000 */
[----:B------:R0:W-:Y:S01]  /*12a0*/  MUFU.EX2 R107, R99 ;  /* 0x00000063006b7308 */ /* 0x0001e20000000800 */
[----:B------:R-:W-:Y:S01]  /*12b0*/  FMUL R21, R38, UR12 ;  /* 0x0000000c26157c20 */ /* 0x000fe20008400000 */
[----:B------:R-:W-:Y:S01]  /*12c0*/  FFMA R36, R36, UR12, -R20 ;  /* 0x0000000c24247c23 */ /* 0x000fe20008000814 */
[----:B0-----:R-:W-:-:S04]  /*12d0*/  IMAD.WIDE R98, R29, 0x2, R14 ;  /* 0x000000021d627825 */ /* 0x001fc800078e020e */
[----:B------:R-:W-:Y:S01]  /*12e0*/  FMUL R29, R32, 1.4426950216293334961 ;  /* 0x3fb8aa3b201d7820 */ /* 0x000fe20000400000 */
[----:B------:R-:W-:Y:S01]  /*12f0*/  FMUL R32, R33, 1.4426950216293334961 ;  /* 0x3fb8aa3b21207820 */ /* 0x000fe20000400000 */
[----:B------:R-:W-:Y:S01]  /*1300*/  FMUL R33, R39, UR12 ;  /* 0x0000000c27217c20 */ /* 0x000fe20008400000 */
[----:B------:R-:W-:Y:S01]  /*1310*/  FMNMX R96, R21, R96, !PT ;  /* 0x0000006015607209 */ /* 0x000fe20007800000 */
[----:B------:R-:W-:Y:S01]  /*1320*/  FMUL R108, R36, 1.4426950216293334961 ;  /* 0x3fb8aa3b246c7820 */ /* 0x000fe20000400000 */
[----:B------:R-:W-:Y:S01]  /*1330*/  FMUL R36, R42, UR12 ;  /* 0x0000000c2a247c20 */ /* 0x000fe20008400000 */
[----:B------:R-:W-:Y:S02]  /*1340*/  MOV R105, UR5 ;  /* 0x0000000500697c02 */ /* 0x000fe40008000f00 */
[----:B------:R-:W-:Y:S01]  /*1350*/  FMNMX R97, R33, R96, !PT ;  /* 0x0000006021617209 */ /* 0x000fe20007800000 */
[----:B------:R-:W-:Y:S01]  /*1360*/  FFMA R106, R37, UR12, -R20 ;  /* 0x0000000c256a7c23 */ /* 0x000fe20008000814 */
[----:B------:R-:W-:-:S02]  /*1370*/  FMUL R37, R43, UR12 ;  /* 0x0000000c2b257c20 */ /* 0x000fc40008400000 */
[----:B------:R-:W-:Y:S01]  /*1380*/  FMNMX R36, R36, R97, !PT ;  /* 0x0000006124247209 */ /* 0x000fe20007800000 */
[----:B------:R-:W-:-:S04]  /*1390*/  IMAD.WIDE R104, R105, 0x2, R16 ;  /* 0x0000000269687825 */ /* 0x000fc800078e0210 */
[----:B------:R-:W-:Y:S01]  /*13a0*/  FMUL R96, R106, 1.4426950216293334961 ;  /* 0x3fb8aa3b6a607820 */ /* 0x000fe20000400000 */
[----:B------:R-:W-:Y:S01]  /*13b0*/  FMUL R97, R46, UR12 ;  /* 0x0000000c2e617c20 */ /* 0x000fe20008400000 */
[----:B------:R-:W-:Y:S01]  /*13c0*/  FFMA R106, R40, UR12, -R20 ;  /* 0x0000000c286a7c23 */ /* 0x000fe20008000814 */
[----:B------:R-:W-:Y:S01]  /*13d0*/  FMNMX R40, R37, R36, !PT ;  /* 0x0000002425287209 */ /* 0x000fe20007800000 */
[----:B------:R0:W2:Y:S01]  /*13e0*/  LDG.E.U16 R33, desc[UR16][R104.64] ;  /* 0x0000001068217981 */ /* 0x0000a2000c1e1500 */
[----:B------:R-:W-:Y:S01]  /*13f0*/  FMUL R37, R47, UR12 ;  /* 0x0000000c2f257c20 */ /* 0x000fe20008400000 */
[----:B------:R-:W-:Y:S01]  /*1400*/  MOV R103, UR5 ;  /* 0x0000000500677c02 */ /* 0x000fe20008000f00 */
[----:B------:R1:W-:Y:S01]  /*1410*/  MUFU.EX2 R21, R108 ;  /* 0x0000006c00157308 */ /* 0x0003e20000000800 */
[----:B------:R-:W-:Y:S01]  /*1420*/  MOV R101, UR5 ;  /* 0x0000000500657c02 */ /* 0x000fe20008000f00 */
[----:B------:R3:W4:Y:S01]  /*1430*/  LDG.E.U16 R36, desc[UR16][R98.64] ;  /* 0x0000001062247981 */ /* 0x000722000c1e1500 */
[----:B0-----:R-:W-:Y:S01]  /*1440*/  FMNMX R104, R97, R40, !PT ;  /* 0x0000002861687209 */ /* 0x001fe20007800000 */
[----:B------:R-:W-:Y:S01]  /*1450*/  FMUL R40, R50, UR12 ;  /* 0x0000000c32287c20 */ /* 0x000fe20008400000 */
[----:B-1----:R-:W-:-:S02]  /*1460*/  FMUL R108, R106, 1.4426950216293334961 ;  /* 0x3fb8aa3b6a6c7820 */ /* 0x002fc40000400000 */
[----:B------:R-:W-:Y:S01]  /*1470*/  FMNMX R105, R37, R104, !PT ;  /* 0x0000006825697209 */ /* 0x000fe20007800000 */
[----:B------:R-:W-:Y:S01]  /*1480*/  FFMA R106, R41, UR12, -R20 ;  /* 0x0000000c296a7c23 */ /* 0x000fe20008000814 */
[----:B------:R-:W-:-:S04]  /*1490*/  IMAD.WIDE R102, R103, 0x2, R12 ;  /* 0x0000000267667825 */ /* 0x000fc800078e020c */
[----:B------:R-:W-:Y:S01]  /*14a0*/  FMUL R41, R51, UR12 ;  /* 0x0000000c33297c20 */ /* 0x000fe20008400000 */
[----:B------:R-:W-:Y:S01]  /*14b0*/  FMNMX R40, R40, R105, !PT ;  /* 0x0000006928287209 */ /* 0x000fe20007800000 */
[----:B------:R-:W-:-:S04]  /*14c0*/  IMAD.WIDE R100, R101, 0x2, R10 ;  /* 0x0000000265647825 */ /* 0x000fc800078e020a */
[----:B------:R-:W-:Y:S01]  /*14d0*/  FFMA R104, R44, UR12, -R20 ;  /* 0x0000000c2c687c23 */ /* 0x000fe20008000814 */
[----:B------:R0:W5:Y:S01]  /*14e0*/  LDG.E.U16 R37, desc[UR16][R102.64] ;  /* 0x0000001066257981 */ /* 0x000162000c1e1500 */
[----:B------:R-:W-:-:S03]  /*14f0*/  FMNMX R44, R41, R40, !PT ;  /* 0x00000028292c7209 */ /* 0x000fc60007800000 */
[----:B------:R1:W4:Y:S01]  /*1500*/  LDG.E.U16 R40, desc[UR16][R100.64] ;  /* 0x0000001064287981 */ /* 0x000322000c1e1500 */
[----:B---3--:R-:W-:Y:S01]  /*1510*/  FMUL R99, R54, UR12 ;  /* 0x0000000c36637c20 */ /* 0x008fe20008400000 */
[----:B------:R-:W-:Y:S01]  /*1520*/  FMUL R41, R55, UR12 ;  /* 0x0000000c37297c20 */ /* 0x000fe20008400000 */
[--C-:B------:R-:W-:Y:S01]  /*1530*/  FFMA R48, R48, UR12, -R20.reuse ;  /* 0x0000000c30307c23 */ /* 0x100fe20008000814 */
[----:B------:R-:W-:Y:S01]  /*1540*/  FMUL R105, R75, UR12 ;  /* 0x0000000c4b697c20 */ /* 0x000fe20008400000 */
[----:B------:R-:W-:Y:S01]  /*1550*/  FMUL R104, R104, 1.4426950216293334961 ;  /* 0x3fb8aa3b68687820 */ /* 0x000fe20000400000 */
[----:B0-----:R-:W-:Y:S01]  /*1560*/  FMNMX R102, R99, R44, !PT ;  /* 0x0000002c63667209 */ /* 0x001fe20007800000 */
[----:B------:R-:W-:Y:S01]  /*1570*/  FMUL R44, R58, UR12 ;  /* 0x0000000c3a2c7c20 */ /* 0x000fe20008400000 */
[--C-:B------:R-:W-:Y:S01]  /*1580*/  FFMA R103, R45, UR12, -R20.reuse ;  /* 0x0000000c2d677c23 */ /* 0x100fe20008000814 */
[--C-:B------:R-:W-:Y:S01]  /*1590*/  FFMA R49, R49, UR12, -R20.reuse ;  /* 0x0000000c31317c23 */ /* 0x100fe20008000814 */
[----:B------:R-:W-:Y:S01]  /*15a0*/  FMNMX R45, R41, R102, !PT ;  /* 0x00000066292d7209 */ /* 0x000fe20007800000 */
[----:B------:R-:W-:Y:S01]  /*15b0*/  FMUL R41, R59, UR12 ;  /* 0x0000000c3b297c20 */ /* 0x000fe20008400000 */
[--C-:B------:R-:W-:Y:S01]  /*15c0*/  FFMA R52, R52, UR12, -R20.reuse ;  /* 0x0000000c34347c23 */ /* 0x100fe20008000814 */
[----:B------:R-:W-:Y:S01]  /*15d0*/  FFMA R53, R53, UR12, -R20 ;  /* 0x0000000c35357c23 */ /* 0x000fe20008000814 */
[----:B------:R-:W-:Y:S01]  /*15e0*/  FMNMX R102, R44, R45, !PT ;  /* 0x0000002d2c667209 */ /* 0x000fe20007800000 */
[----:B------:R-:W-:Y:S01]  /*15f0*/  FMUL R44, R62, UR12 ;  /* 0x0000000c3e2c7c20 */ /* 0x000fe20008400000 */
[----:B------:R-:W-:Y:S02]  /*1600*/  BAR.SYNC.DEFER_BLOCKING 0x0 ;  /* 0x0000000000007b1d */ /* 0x000fe40000010000 */
[----:B------:R-:W-:Y:S01]  /*1610*/  FMNMX R45, R41, R102, !PT ;  /* 0x00000066292d7209 */ /* 0x000fe20007800000 */
[----:B------:R-:W-:Y:S01]  /*1620*/  FMUL R41, R63, UR12 ;  /* 0x0000000c3f297c20 */ /* 0x000fe20008400000 */
[----:B-1----:R-:W-:-:S02]  /*1630*/  FMUL R101, R48, 1.4426950216293334961 ;  /* 0x3fb8aa3b30657820 */ /* 0x002fc40000400000 */
        /* <DEDUP_REMOVED lines=11> */
[----:B------:R-:W-:-:S03]  /*16f0*/  FFMA R45, R56, UR12, -R20 ;  /* 0x0000000c382d7c23 */ /* 0x000fc60008000814 */
[----:B------:R-:W-:Y:S01]  /*1700*/  FMNMX R44, R48, R41, !PT ;  /* 0x00000029302c7209 */ /* 0x000fe20007800000 */
[----:B------:R-:W-:Y:S01]  /*1710*/  FMUL R41, R78, UR12 ;  /* 0x0000000c4e297c20 */ /* 0x000fe20008400000 */
[----:B------:R0:W-:Y:S02]  /*1720*/  MUFU.EX2 R99, R104 ;  /* 0x0000006800637308 */ /* 0x0001e40000000800 */
[----:B------:R-:W-:Y:S01]  /*1730*/  FMNMX R48, R105, R44, !PT ;  /* 0x0000002c69307209 */ /* 0x000fe20007800000 */
[----:B------:R-:W-:Y:S01]  /*1740*/  FMUL R44, R79, UR12 ;  /* 0x0000000c4f2c7c20 */ /* 0x000fe20008400000 */
[----:B0-----:R-:W-:Y:S02]  /*1750*/  FMUL R104, R45, 1.4426950216293334961 ;  /* 0x3fb8aa3b2d687820 */ /* 0x001fe40000400000 */
        /* <DEDUP_REMOVED lines=9> */
[----:B------:R-:W-:Y:S01]  /*17f0*/  FMNMX R41, R44, R41, !PT ;  /* 0x000000292c297209 */ /* 0x000fe20007800000 */
[----:B------:R-:W-:Y:S01]  /*1800*/  FMUL R49, R49, 1.4426950216293334961 ;  /* 0x3fb8aa3b31317820 */ /* 0x000fe20000400000 */
[----:B------:R-:W-:-:S03]  /*1810*/  FMUL R103, R103, 1.4426950216293334961 ;  /* 0x3fb8aa3b67677820 */ /* 0x000fc60000400000 */
[----:B------:R-:W0:Y:S01]  /*1820*/  SHFL.BFLY PT, R44, R41, 0x2, 0x1f ;  /* 0x0c401f00292c7f89 */ /* 0x000e2200000e0000 */
[----:B------:R1:W-:Y:S01]  /*1830*/  MUFU.EX2 R102, R49 ;  /* 0x0000003100667308 */ /* 0x0003e20000000800 */
[----:B------:R-:W-:Y:S01]  /*1840*/  FMUL R52, R52, 1.4426950216293334961 ;  /* 0x3fb8aa3b34347820 */ /* 0x000fe20000400000 */
[--C-:B------:R-:W-:Y:S01]  /*1850*/  FFMA R45, R61, UR12, -R20.reuse ;  /* 0x0000000c3d2d7c23 */ /* 0x100fe20008000814 */
[----:B-1----:R-:W-:-:S05]  /*1860*/  FFMA R49, R57, UR12, -R20 ;  /* 0x0000000c39317c23 */ /* 0x002fca0008000814 */
[----:B------:R-:W-:Y:S01]  /*1870*/  MUFU.EX2 R100, R103 ;  /* 0x0000006700647308 */ /* 0x000fe20000000800 */
[----:B------:R-:W-:Y:S01]  /*1880*/  FMUL R48, R45, 1.4426950216293334961 ;  /* 0x3fb8aa3b2d307820 */ /* 0x000fe20000400000 */
[----:B------:R-:W-:-:S06]  /*1890*/  FFMA R45, R64, UR12, -R20 ;  /* 0x0000000c402d7c23 */ /* 0x000fcc0008000814 */
[----:B------:R1:W-:Y:S01]  /*18a0*/  MUFU.EX2 R103, R52 ;  /* 0x0000003400677308 */ /* 0x0003e20000000800 */
[----:B------:R-:W-:Y:S01]  /*18b0*/  FMUL R53, R53, 1.4426950216293334961 ;  /* 0x3fb8aa3b35357820 */ /* 0x000fe20000400000 */
[----:B-1----:R-:W-:Y:S01]  /*18c0*/  FMUL R52, R49, 1.4426950216293334961 ;  /* 0x3fb8aa3b31347820 */ /* 0x002fe20000400000 */
[----:B------:R-:W-:-:S05]  /*18d0*/  FFMA R49, R60, UR12, -R20 ;  /* 0x0000000c3c317c23 */ /* 0x000fca0008000814 */
[----:B------:R1:W-:Y:S01]  /*18e0*/  MUFU.EX2 R60, R52 ;  /* 0x00000034003c7308 */ /* 0x0003e20000000800 */
[----:B------:R-:W-:Y:S01]  /*18f0*/  FMUL R49, R49, 1.4426950216293334961 ;  /* 0x3fb8aa3b31317820 */ /* 0x000fe20000400000 */
[----:B-1----:R-:W-:Y:S01]  /*1900*/  FMUL R52, R45, 1.4426950216293334961 ;  /* 0x3fb8aa3b2d347820 */ /* 0x002fe20000400000 */
[----:B------:R-:W-:-:S05]  /*1910*/  FFMA R45, R65, UR12, -R20 ;  /* 0x0000000c412d7c23 */ /* 0x000fca0008000814 */
[----:B------:R1:W-:Y:S01]  /*1920*/  MUFU.EX2 R56, R53 ;  /* 0x0000003500387308 */ /* 0x0003e20000000800 */
[----:B0-----:R-:W-:Y:S01]  /*1930*/  FMNMX R44, R41, R44, !PT ;  /* 0x0000002c292c7209 */ /* 0x001fe20007800000 */
[----:B-1----:R-:W-:Y:S01]  /*1940*/  FMUL R53, R45, 1.4426950216293334961 ;  /* 0x3fb8aa3b2d357820 */ /* 0x002fe20000400000 */
[----:B------:R-:W-:-:S05]  /*1950*/  FFMA R45, R68, UR12, -R20 ;  /* 0x0000000c442d7c23 */ /* 0x000fca0008000814 */
[----:B------:R0:W-:Y:S01]  /*1960*/  MUFU.EX2 R61, R49 ;  /* 0x00000031003d7308 */ /* 0x0001e20000000800 */
[----:B------:R-:W1:Y:S01]  /*1970*/  SHFL.BFLY PT, R41, R44, 0x1, 0x1f ;  /* 0x0c201f002c297f89 */ /* 0x000e6200000e0000 */
[----:B0-----:R-:W-:Y:S01]  /*1980*/  FMUL R49, R45, 1.4426950216293334961 ;  /* 0x3fb8aa3b2d317820 */ /* 0x001fe20000400000 */
[----:B------:R-:W-:-:S05]  /*1990*/  FFMA R45, R69, UR12, -R20 ;  /* 0x0000000c452d7c23 */ /* 0x000fca0008000814 */
[----:B------:R0:W-:Y:S02]  /*19a0*/  MUFU.EX2 R64, R48 ;  /* 0x0000003000407308 */ /* 0x0001e40000000800 */
        /* <DEDUP_REMOVED lines=8> */
[----:B------:R0:W-:Y:S01]  /*1a30*/  MUFU.EX2 R69, R49 ;  /* 0x0000003100457308 */ /* 0x0001e20000000800 */
[----:B-1----:R-:W-:Y:S01]  /*1a40*/  FMNMX R41, R44, R41, !PT ;  /* 0x000000292c297209 */ /* 0x002fe20007800000 */
[----:B0-----:R-:W-:Y:S01]  /*1a50*/  FMUL R49, R45, 1.4426950216293334961 ;  /* 0x3fb8aa3b2d317820 */ /* 0x001fe20000400000 */
[----:B------:R-:W-:-:S05]  /*1a60*/  FFMA R45, R77, UR12, -R20 ;  /* 0x0000000c4d2d7c23 */ /* 0x000fca0008000814 */
[----:B------:R0:W-:Y:S01]  /*1a70*/  MUFU.EX2 R72, R48 ;  /* 0x0000003000487308 */ /* 0x0001e20000000800 */
[--C-:B------:R-:W-:Y:S01]  /*1a80*/  FFMA R24, R24, UR12, -R20.reuse ;  /* 0x0000000c18187c23 */ /* 0x100fe20008000814 */
[----:B------:R-:W-:Y:S01]  /*1a90*/  FMNMX R105, R41, R8, !PT ;  /* 0x0000000829697209 */ /* 0x000fe20007800000 */
[----:B0-----:R-:W-:Y:S01]  /*1aa0*/  FMUL R48, R45, 1.4426950216293334961 ;  /* 0x3fb8aa3b2d307820 */ /* 0x001fe20000400000 */
[----:B------:R-:W-:-:S04]  /*1ab0*/  FFMA R45, R80, UR12, -R20 ;  /* 0x0000000c502d7c23 */ /* 0x000fc80008000814 */
[----:B------:R0:W-:Y:S01]  /*1ac0*/  MUFU.EX2 R68, R53 ;  /* 0x0000003500447308 */ /* 0x0001e20000000800 */
[----:B------:R-:W-:Y:S01]  /*1ad0*/  FMUL R24, R24, 1.4426950216293334961 ;  /* 0x3fb8aa3b18187820 */ /* 0x000fe20000400000 */
[----:B------:R-:W-:Y:S01]  /*1ae0*/  FMUL R106, R106, 1.4426950216293334961 ;  /* 0x3fb8aa3b6a6a7820 */ /* 0x000fe20000400000 */
[----:B0-----:R-:W-:Y:S01]  /*1af0*/  FMUL R53, R45, 1.4426950216293334961 ;  /* 0x3fb8aa3b2d357820 */ /* 0x001fe20000400000 */
[----:B------:R-:W-:-:S04]  /*1b00*/  FFMA R45, R81, UR12, -R20 ;  /* 0x0000000c512d7c23 */ /* 0x000fc80008000814 */
[----:B------:R0:W-:Y:S01]  /*1b10*/  MUFU.EX2 R76, R52 ;  /* 0x00000034004c7308 */ /* 0x0001e20000000800 */
[----:B------:R-:W-:Y:S01]  /*1b20*/  FFMA R26, R26, UR12, -R105 ;  /* 0x0000000c1a1a7c23 */ /* 0x000fe20008000869 */
[----:B0-----:R-:W-:Y:S01]  /*1b30*/  FMUL R52, R45, 1.4426950216293334961 ;  /* 0x3fb8aa3b2d347820 */ /* 0x001fe20000400000 */
[----:B------:R-:W-:-:S05]  /*1b40*/  FFMA R45, R84, UR12, -R20 ;  /* 0x0000000c542d7c23 */ /* 0x000fca0008000814 */
[----:B------:R0:W-:Y:S01]  /*1b50*/  MUFU.EX2 R98, R106 ;  /* 0x0000006a00627308 */ /* 0x0001e20000000800 */
[----:B------:R-:W-:Y:S01]  /*1b60*/  FFMA R44, R85, UR12, -R20 ;  /* 0x0000000c552c7c23 */ /* 0x000fe20008000814 */
[----:B------:R-:W-:-:S06]  /*1b70*/  FFMA R30, R30, UR12, -R105 ;  /* 0x0000000c1e1e7c23 */ /* 0x000fcc0008000869 */
[----:B------:R-:W1:Y:S01]  /*1b80*/  MUFU.EX2 R24, R24 ;  /* 0x0000001800187308 */ /* 0x000e620000000800 */
[----:B0-----:R-:W-:Y:S01]  /*1b90*/  FMUL R106, R45, 1.4426950216293334961 ;  /* 0x3fb8aa3b2d6a7820 */ /* 0x001fe20000400000 */
[----:B------:R-:W-:Y:S01]  /*1ba0*/  FMUL R45, R26, 1.4426950216293334961 ;  /* 0x3fb8aa3b1a2d7820 */ /* 0x000fe20000400000 */
[--C-:B------:R-:W-:Y:S01]  /*1bb0*/  FFMA R26, R27, UR12, -R105.reuse ;  /* 0x0000000c1b1a7c23 */ /* 0x100fe20008000869 */
[----:B------:R-:W-:Y:S01]  /*1bc0*/  FMUL R30, R30, 1.4426950216293334961 ;  /* 0x3fb8aa3b1e1e7820 */ /* 0x000fe20000400000 */
[--C-:B------:R-:W-:Y:S02]  /*1bd0*/  FFMA R31, R31, UR12, -R105.reuse ;  /* 0x0000000c1f1f7c23 */ /* 0x100fe40008000869 */
[----:B------:R-:W-:Y:S01]  /*1be0*/  FMUL R26, R26, 1.4426950216293334961 ;  /* 0x3fb8aa3b1a1a7820 */ /* 0x000fe20000400000 */
[----:B------:R-:W0:Y:S01]  /*1bf0*/  MUFU.EX2 R25, R25 ;  /* 0x0000001900197308 */ /* 0x000e220000000800 */
[----:B------:R-:W-:Y:S01]  /*1c00*/  FFMA R34, R34, UR12, -R105 ;  /* 0x0000000c22227c23 */ /* 0x000fe20008000869 */
[----:B------:R-:W-:Y:S01]  /*1c10*/  FADD R7, -R20, R7 ;  /* 0x0000000714077221 */ /* 0x000fe20000000100 */
[----:B------:R-:W-:Y:S01]  /*1c20*/  FADD R8, -R105, R8 ;  /* 0x0000000869087221 */ /* 0x000fe20000000100 */
[----:B------:R-:W-:-:S04]  /*1c30*/  FMUL R41, R31, 1.4426950216293334961 ;  /* 0x3fb8aa3b1f297820 */ /* 0x000fc80000400000 */
[----:B------:R3:W-:Y:S01]  /*1c40*/  MUFU.EX2 R73, R104 ;  /* 0x0000006800497308 */ /* 0x0007e20000000800 */
[--C-:B------:R-:W-:Y:S01]  /*1c50*/  FFMA R35, R35, UR12, -R105.reuse ;  /* 0x0000000c23237c23 */ /* 0x100fe20008000869 */
[--C-:B------:R-:W-:Y:S01]  /*1c60*/  FFMA R58, R58, UR12, -R105.reuse ;  /* 0x0000000c3a3a7c23 */ /* 0x100fe20008000869 */
[--C-:B------:R-:W-:Y:S01]  /*1c70*/  FFMA R59, R59, UR12, -R105.reuse ;  /* 0x0000000c3b3b7c23 */ /* 0x100fe20008000869 */
[----:B------:R-:W-:-:S04]  /*1c80*/  FFMA R62, R62, UR12, -R105 ;  /* 0x0000000c3e3e7c23 */ /* 0x000fc80008000869 */
[----:B------:R-:W0:Y:S01]  /*1c90*/  MUFU.EX2 R28, R28 ;  /* 0x0000001c001c7308 */ /* 0x000e220000000800 */
[----:B---3--:R-:W-:Y:S01]  /*1ca0*/  FMUL R104, R44, 1.4426950216293334961 ;  /* 0x3fb8aa3b2c687820 */ /* 0x008fe20000400000 */
[----:B--2---:R2:W-:Y:S06]  /*1cb0*/  STS.U16 [R2+UR15+0x2000], R33 ;  /* 0x0020002102007988 */ /* 0x0045ec000800040f */
[----:B------:R-:W-:Y:S01]  /*1cc0*/  MUFU.EX2 R27, R45 ;  /* 0x0000002d001b7308 */ /* 0x000fe20000000800 */
[--C-:B------:R-:W-:Y:S01]  /*1cd0*/  FFMA R63, R63, UR12, -R105.reuse ;  /* 0x0000000c3f3f7c23 */ /* 0x100fe20008000869 */
[--C-:B------:R-:W-:Y:S01]  /*1ce0*/  FFMA R66, R66, UR12, -R105.reuse ;  /* 0x0000000c42427c23 */ /* 0x100fe20008000869 */
[----:B-----5:R-:W-:Y:S04]  /*1cf0*/  STS.U16 [R2+UR15+0x2400], R37 ;  /* 0x0024002502007988 */ /* 0x020fe8000800040f */
[----:B----4-:R3:W-:Y:S04]  /*1d00*/  STS.U16 [R9+UR15+0x2200], R36 ;  /* 0x0022002409007988 */ /* 0x0107e8000800040f */
[----:B------:R4:W-:Y:S01]  /*1d10*/  STS.U16 [R9+UR15+0x2600], R40 ;  /* 0x0026002809007988 */ /* 0x0009e2000800040f */
[----:B------:R5:W-:Y:S06]  /*1d20*/  MEMBAR.ALL.CTA ;  /* 0x0000000000007992 */ /* 0x000bec0000008000 */
[----:B-----5:R-:W5:Y:S01]  /*1d30*/  FENCE.VIEW.ASYNC.S ;  /* 0x00000000000073c6 */ /* 0x020f620000000000 */
[----:B------:R1:W2:Y:S01]  /*1d40*/  MUFU.EX2 R44, R26 ;  /* 0x0000001a002c7308 */ /* 0x0002a20000000800 */
[--C-:B------:R-:W-:Y:S01]  /*1d50*/  FFMA R67, R67, UR12, -R105.reuse ;  /* 0x0000000c43437c23 */ /* 0x100fe20008000869 */
        /* <DEDUP_REMOVED lines=9> */
[----:B------:R-:W3:Y:S01]  /*1df0*/  MUFU.EX2 R30, R30 ;  /* 0x0000001e001e7308 */ /* 0x000ee20000000800 */
[----:B------:R-:W-:Y:S01]  /*1e00*/  FMUL R31, R34, 1.4426950216293334961 ;  /* 0x3fb8aa3b221f7820 */ /* 0x000fe20000400000 */
[----:B------:R-:W-:Y:S01]  /*1e10*/  FMUL R7, R7, 1.4426950216293334961 ;  /* 0x3fb8aa3b07077820 */ /* 0x000fe20000400000 */
        /* <DEDUP_REMOVED lines=10> */
[----:B------:R-:W-:Y:S01]  /*1ec0*/  FFMA R34, R87, UR12, -R105 ;  /* 0x0000000c57227c23 */ /* 0x000fe20008000869 */
[----:B------:R-:W-:Y:S01]  /*1ed0*/  FMUL R8, R8, 1.4426950216293334961 ;  /* 0x3fb8aa3b08087820 */ /* 0x000fe20000400000 */
        /* <DEDUP_REMOVED lines=16> */
[----:B------:R-:W4:Y:S01]  /*1fe0*/  MUFU.EX2 R29, R29 ;  /* 0x0000001d001d7308 */ /* 0x000f220000000800 */
[----:B-1----:R-:W-:Y:S01]  /*1ff0*/  FADD R26, R24, R107 ;  /* 0x0000006b181a7221 */ /* 0x002fe20000000000 */
[----:B------:R-:W-:Y:S01]  /*2000*/  FMUL R38, R38, 1.4426950216293334961 ;  /* 0x3fb8aa3b26267820 */ /* 0x000fe20000400000 */
[----:B------:R-:W-:Y:S01]  /*2010*/  FMUL R39, R39, 1.4426950216293334961 ;  /* 0x3fb8aa3b27277820 */ /* 0x000fe20000400000 */
[----:B------:R-:W-:Y:S01]  /*2020*/  FMUL R42, R42, 1.4426950216293334961 ;  /* 0x3fb8aa3b2a2a7820 */ /* 0x000fe20000400000 */
[----:B------:R-:W-:Y:S01]  /*2030*/  FMUL R43, R43, 1.4426950216293334961 ;  /* 0x3fb8aa3b2b2b7820 */ /* 0x000fe20000400000 */
[----:B------:R-:W-:Y:S01]  /*2040*/  FMUL R46, R46, 1.4426950216293334961 ;  /* 0x3fb8aa3b2e2e7820 */ /* 0x000fe20000400000 */
[----:B------:R-:W-:Y:S01]  /*2050*/  FMUL R47, R47, 1.4426950216293334961 ;  /* 0x3fb8aa3b2f2f7820 */ /* 0x000fe20000400000 */
[----:B------:R-:W1:Y:S01]  /*2060*/  MUFU.EX2 R41, R41 ;  /* 0x0000002900297308 */ /* 0x000e620000000800 */
[----:B------:R-:W-:Y:S01]  /*2070*/  FMUL R50, R50, 1.4426950216293334961 ;  /* 0x3fb8aa3b32327820 */ /* 0x000fe20000400000 */
[----:B------:R-:W-:Y:S01]  /*2080*/  FMUL R51, R51, 1.4426950216293334961 ;  /* 0x3fb8aa3b33337820 */ /* 0x000fe20000400000 */
[----:B------:R-:W-:Y:S01]  /*2090*/  FMUL R54, R54, 1.4426950216293334961 ;  /* 0x3fb8aa3b36367820 */ /* 0x000fe20000400000 */
[----:B------:R-:W-:Y:S01]  /*20a0*/  FMUL R55, R55, 1.4426950216293334961 ;  /* 0x3fb8aa3b37377820 */ /* 0x000fe20000400000 */
[----:B------:R-:W-:-:S03]  /*20b0*/  FMUL R34, R34, 1.4426950216293334961 ;  /* 0x3fb8aa3b22227820 */ /* 0x000fc60000400000 */
[----:B------:R-:W-:Y:S08]  /*20c0*/  MUFU.EX2 R85, R106 ;  /* 0x0000006a00557308 */ /* 0x000ff00000000800 */
[----:B------:R-:W-:Y:S08]  /*20d0*/  MUFU.EX2 R32, R32 ;  /* 0x0000002000207308 */ /* 0x000ff00000000800 */
[----:B------:R-:W5:Y:S08]  /*20e0*/  MUFU.EX2 R7, R7 ;  /* 0x0000000700077308 */ /* 0x000f700000000800 */
[----:B------:R0:W-:Y:S08]  /*20f0*/  MUFU.EX2 R106, R35 ;  /* 0x00000023006a7308 */ /* 0x0001f00000000800 */
[----:B------:R-:W5:Y:S01]  /*2100*/  MUFU.EX2 R8, R8 ;  /* 0x0000000800087308 */ /* 0x000f620000000800 */
[----:B0-----:R-:W-:-:S07]  /*2110*/  FADD R35, R25, R26 ;  /* 0x0000001a19237221 */ /* 0x001fce0000000000 */
[----:B------:R-:W-:Y:S01]  /*2120*/  MUFU.EX2 R97, R108 ;  /* 0x0000006c00617308 */ /* 0x000fe20000000800 */
[----:B------:R-:W-:Y:S01]  /*2130*/  FADD R26, R28, R35 ;  /* 0x000000231c1a7221 */ /* 0x000fe20000000000 */
[----:B--2---:R-:W-:-:S06]  /*2140*/  FADD R35, R27, R44 ;  /* 0x0000002c1b237221 */ /* 0x004fcc0000000000 */
[----:B------:R-:W0:Y:S08]  /*2150*/  MUFU.EX2 R31, R31 ;  /* 0x0000001f001f7308 */ /* 0x000e300000000800 */
[----:B------:R-:W2:Y:S08]  /*2160*/  MUFU.EX2 R96, R96 ;  /* 0x0000006000607308 */ /* 0x000eb00000000800 */
[----:B------:R-:W2:Y:S08]  /*2170*/  MUFU.EX2 R101, R101 ;  /* 0x0000006500657308 */ /* 0x000eb00000000800 */
[----:B------:R-:W-:Y:S08]  /*2180*/  MUFU.EX2 R77, R49 ;  /* 0x00000031004d7308 */ /* 0x000ff00000000800 */
[----:B------:R-:W2:Y:S08]  /*2190*/  MUFU.EX2 R80, R48 ;  /* 0x0000003000507308 */ /* 0x000eb00000000800 */
[----:B------:R-:W-:Y:S08]  /*21a0*/  MUFU.EX2 R81, R53 ;  /* 0x0000003500517308 */ /* 0x000ff00000000800 */
[----:B------:R-:W2:Y:S08]  /*21b0*/  MUFU.EX2 R84, R52 ;  /* 0x0000003400547308 */ /* 0x000eb00000000800 */
[----:B------:R-:W2:Y:S08]  /*21c0*/  MUFU.EX2 R104, R104 ;  /* 0x0000006800687308 */ /* 0x000eb00000000800 */
[----:B------:R3:W-:Y:S08]  /*21d0*/  MUFU.EX2 R108, R38 ;  /* 0x00000026006c7308 */ /* 0x0007f00000000800 */
[----:B------:R-:W2:Y:S08]  /*21e0*/  MUFU.EX2 R109, R39 ;  /* 0x00000027006d7308 */ /* 0x000eb00000000800 */
[----:B------:R-:W-:Y:S08]  /*21f0*/  MUFU.EX2 R110, R42 ;  /* 0x0000002a006e7308 */ /* 0x000ff00000000800 */
        /* <DEDUP_REMOVED lines=22> */
[----:B------:R2:W2:Y:S01]  /*2360*/  MUFU.EX2 R122, R34 ;  /* 0x00000022007a7308 */ /* 0x0004a20000000800 */
[----:B---3--:R-:W-:Y:S01]  /*2370*/  FADD R38, R30, R35 ;  /* 0x000000231e267221 */ /* 0x008fe20000000000 */
[----:B----4-:R-:W-:Y:S01]  /*2380*/  FADD R33, R29, R26 ;  /* 0x0000001a1d217221 */ /* 0x010fe20000000000 */
[----:B------:R-:W-:-:S02]  /*2390*/  F2FP.BF16.F32.PACK_AB R26, R28, R25 ;  /* 0x000000191c1a723e */ /* 0x000fc400000010ff */
[----:B-1----:R-:W-:Y:S01]  /*23a0*/  FADD R38, R41, R38 ;  /* 0x0000002629267221 */ /* 0x002fe20000000000 */
[----:B------:R-:W-:Y:S01]  /*23b0*/  F2FP.BF16.F32.PACK_AB R24, R107, R24 ;  /* 0x000000186b18723e */ /* 0x000fe200000010ff */
[----:B-----5:R-:W-:Y:S01]  /*23c0*/  FMUL R88, R88, R7 ;  /* 0x0000000758587220 */ /* 0x020fe20000400000 */
[----:B------:R-:W-:Y:S01]  /*23d0*/  F2FP.BF16.F32.PACK_AB R28, R32, R29 ;  /* 0x0000001d201c723e */ /* 0x000fe200000010ff */
[----:B------:R-:W-:Y:S01]  /*23e0*/  FMUL R89, R89, R7 ;  /* 0x0000000759597220 */ /* 0x000fe20000400000 */
[----:B------:R-:W-:Y:S01]  /*23f0*/  F2FP.BF16.F32.PACK_AB R25, R44, R27 ;  /* 0x0000001b2c19723e */ /* 0x000fe200000010ff */
[-C--:B------:R-:W-:Y:S01]  /*2400*/  FMUL R92, R92, R7.reuse ;  /* 0x000000075c5c7220 */ /* 0x080fe20000400000 */
[-C--:B------:R-:W-:Y:S01]  /*2410*/  FMUL R90, R90, R8.reuse ;  /* 0x000000085a5a7220 */ /* 0x080fe20000400000 */
[-C--:B------:R-:W-:Y:S01]  /*2420*/  FMUL R91, R91, R8.reuse ;  /* 0x000000085b5b7220 */ /* 0x080fe20000400000 */
[-C--:B------:R-:W-:Y:S01]  /*2430*/  FMUL R94, R94, R8.reuse ;  /* 0x000000085e5e7220 */ /* 0x080fe20000400000 */
[----:B------:R-:W-:Y:S01]  /*2440*/  FMUL R93, R93, R7 ;  /* 0x000000075d5d7220 */ /* 0x000fe20000400000 */
[----:B------:R-:W-:Y:S01]  /*2450*/  FMUL R95, R95, R8 ;  /* 0x000000085f5f7220 */ /* 0x000fe20000400000 */
[----:B------:R-:W-:Y:S01]  /*2460*/  FADD R86, R32, R33 ;  /* 0x0000002120567221 */ /* 0x000fe20000000000 */
[----:B------:R-:W-:Y:S01]  /*2470*/  F2FP.BF16.F32.PACK_AB R27, R41, R30 ;  /* 0x0000001e291b723e */ /* 0x000fe200000010ff */
[----:B0-----:R-:W-:Y:S01]  /*2480*/  FADD R107, R31, R38 ;  /* 0x000000261f6b7221 */ /* 0x001fe20000000000 */
[----:B------:R-:W-:-:S02]  /*2490*/  F2FP.BF16.F32.PACK_AB R29, R106, R31 ;  /* 0x0000001f6a1d723e */ /* 0x000fc400000010ff */
[----:B--2---:R-:W-:Y:S02]  /*24a0*/  F2FP.BF16.F32.PACK_AB R30, R96, R21 ;  /* 0x00000015601e723e */ /* 0x004fe400000010ff */
[----:B------:R-:W-:Y:S02]  /*24b0*/  F2FP.BF16.F32.PACK_AB R32, R98, R97 ;  /* 0x000000616220723e */ /* 0x000fe400000010ff */
[----:B------:R-:W-:Y:S02]  /*24c0*/  F2FP.BF16.F32.PACK_AB R34, R100, R99 ;  /* 0x000000636422723e */ /* 0x000fe400000010ff */
[----:B------:R-:W-:Y:S02]  /*24d0*/  F2FP.BF16.F32.PACK_AB R36, R102, R101 ;  /* 0x000000656624723e */ /* 0x000fe400000010ff */
[----:B------:R-:W-:Y:S02]  /*24e0*/  F2FP.BF16.F32.PACK_AB R38, R56, R103 ;  /* 0x000000673826723e */ /* 0x000fe400000010ff */
[----:B------:R-:W-:-:S02]  /*24f0*/  F2FP.BF16.F32.PACK_AB R40, R60, R57 ;  /* 0x000000393c28723e */ /* 0x000fc400000010ff */
[----:B------:R-:W-:Y:S02]  /*2500*/  F2FP.BF16.F32.PACK_AB R42, R64, R61 ;  /* 0x0000003d402a723e */ /* 0x000fe400000010ff */
        /* <DEDUP_REMOVED lines=18> */
[----:B------:R-:W-:Y:S01]  /*2630*/  F2FP.BF16.F32.PACK_AB R55, R122, R87 ;  /* 0x000000577a37723e */ /* 0x000fe200000010ff */
[----:B------:R-:W-:Y:S06]  /*2640*/  BAR.SYNC.DEFER_BLOCKING 0x0 ;  /* 0x0000000000007b1d */ /* 0x000fec0000010000 */
[----:B------:R-:W-:Y:S01]  /*2650*/  UMOV UR11, 0x40000040 ;  /* 0x40000040000b7882 */ /* 0x000fe20000000000 */
[----:B------:R-:W-:-:S06]  /*2660*/  WARPGROUP.ARRIVE ;  /* 0x00000000000079c5 */ /* 0x000fcc0000000000 */
[----:B------:R-:W-:Y:S03]  /*2670*/  HGMMA.64x16x16.F32.BF16 R88, R24, gdesc[UR8], R88 ;  /* 0x0020000818587df0 */ /* 0x000fe60008701858 */
[----:B------:R-:W-:Y:S03]  /*2680*/  HGMMA.64x16x16.F32.BF16 R88, R28, gdesc[UR16], R88 ;  /* 0x002000101c587df0 */ /* 0x000fe60008701858 */
[----:B------:R-:W-:Y:S03]  /*2690*/  HGMMA.64x16x16.F32.BF16 R88, R32, gdesc[UR20], R88 ;  /* 0x0020001420587df0 */ /* 0x000fe60008701858 */
[----:B------:R-:W-:Y:S01]  /*26a0*/  HGMMA.64x16x16.F32.BF16 R88, R36, gdesc[UR24], R88 ;  /* 0x0020001824587df0 */ /* 0x000fe20008701858 */
[----:B------:R-:W-:Y:S01]  /*26b0*/  FADD R107, R106, R107 ;  /* 0x0000006b6a6b7221 */ /* 0x000fe20000000000 */
[----:B------:R-:W-:-:S03]  /*26c0*/  FADD R21, R21, R86 ;  /* 0x0000005615157221 */ /* 0x000fc60000000000 */
[----:B------:R-:W-:Y:S01]  /*26d0*/  FADD R108, R108, R107 ;  /* 0x0000006b6c6c7221 */ /* 0x000fe20000000000 */
[----:B------:R-:W-:-:S03]  /*26e0*/  FADD R96, R96, R21 ;  /* 0x0000001560607221 */ /* 0x000fc60000000000 */
[----:B------:R-:W-:Y:S01]  /*26f0*/  FADD R109, R109, R108 ;  /* 0x0000006c6d6d7221 */ /* 0x000fe20000000000 */
[----:B------:R-:W-:-:S03]  /*2700*/  FADD R97, R97, R96 ;  /* 0x0000006061617221 */ /* 0x000fc60000000000 */
[----:B------:R-:W-:Y:S01]  /*2710*/  FADD R110, R110, R109 ;  /* 0x0000006d6e6e7221 */ /* 0x000fe20000000000 */
[----:B------:R-:W-:-:S03]  /*2720*/  FADD R98, R98, R97 ;  /* 0x0000006162627221 */ /* 0x000fc60000000000 */
[----:B------:R-:W-:Y:S01]  /*2730*/  FADD R111, R111, R110 ;  /* 0x0000006e6f6f7221 */ /* 0x000fe20000000000 */
[----:B------:R-:W-:Y:S01]  /*2740*/  FADD R99, R99, R98 ;  /* 0x0000006263637221 */ /* 0x000fe20000000000 */
[----:B------:R-:W-:Y:S02]  /*2750*/  HGMMA.64x16x16.F32.BF16 R88, R40, gdesc[UR28], R88 ;  /* 0x0020001c28587df0 */ /* 0x000fe40008701858 */
        /* <DEDUP_REMOVED lines=15> */
[----:B------:R-:W-:Y:S01]  /*2850*/  HGMMA.64x16x16.F32.BF16 R88, R44, gdesc[UR32], R88 ;  /* 0x002000202c587df0 */ /* 0x000fe20008701858 */
[----:B------:R-:W-:Y:S02]  /*2860*/  FADD R61, R61, R60 ;  /* 0x0000003c3d3d7221 */ /* 0x000fe40000000000 */
[----:B------:R-:W-:Y:S02]  /*2870*/  FADD R62, R62, R59 ;  /* 0x0000003b3e3e7221 */ /* 0x000fe40000000000 */
[----:B------:R-:W-:Y:S02]  /*2880*/  FADD R64, R64, R61 ;  /* 0x0000003d40407221 */ /* 0x000fe40000000000 */
[----:B------:R-:W-:Y:S02]  /*2890*/  FADD R63, R63, R62 ;  /* 0x0000003e3f3f7221 */ /* 0x000fe40000000000 */
[----:B------:R-:W-:-:S02]  /*28a0*/  FADD R65, R65, R64 ;  /* 0x0000004041417221 */ /* 0x000fc40000000000 */
[----:B------:R-:W-:Y:S02]  /*28b0*/  FADD R66, R66, R63 ;  /* 0x0000003f42427221 */ /* 0x000fe40000000000 */
        /* <DEDUP_REMOVED lines=22> */
[----:B------:R-:W-:-:S03]  /*2a20*/  FADD R87, R122, R87 ;  /* 0x000000577a577221 */ /* 0x000fc60000000000 */
[----:B------:R-:W0:Y:S04]  /*2a30*/  SHFL.BFLY PT, R56, R85, 0x2, 0x1f ;  /* 0x0c401f0055387f89 */ /* 0x000e2800000e0000 */
[----:B------:R-:W1:Y:S01]  /*2a40*/  SHFL.BFLY PT, R58, R87, 0x2, 0x1f ;  /* 0x0c401f00573a7f89 */ /* 0x000e6200000e0000 */
[----:B------:R-:W-:Y:S01]  /*2a50*/  HGMMA.64x16x16.F32.BF16 R88, R52, gdesc[UR40], R88, gsb0 ;  /* 0x0020002834587df0 */ /* 0x000fe20008001858 */
[----:B0-----:R-:W-:Y:S01]  /*2a60*/  FADD R56, R85, R56 ;  /* 0x0000003855387221 */ /* 0x001fe20000000000 */
[----:B-1----:R-:W-:-:S04]  /*2a70*/  FADD R57, R87, R58 ;  /* 0x0000003a57397221 */ /* 0x002fc80000000000 */
[----:B------:R-:W0:Y:S04]  /*2a80*/  SHFL.BFLY PT, R21, R56, 0x1, 0x1f ;  /* 0x0c201f0038157f89 */ /* 0x000e2800000e0000 */
[----:B------:R-:W1:Y:S01]  /*2a90*/  SHFL.BFLY PT, R60, R57, 0x1, 0x1f ;  /* 0x0c201f00393c7f89 */ /* 0x000e6200000e0000 */
[----:B------:R-:W-:-:S04]  /*2aa0*/  UIADD3 UR6, UR6, 0x80, URZ ;  /* 0x0000008006067890 */ /* 0x000fc8000fffe03f */
[----:B------:R-:W-:-:S06]  /*2ab0*/  UISETP.GE.AND UP0, UPT, UR6, UR21, UPT ;  /* 0x000000150600728c */ /* 0x000fcc000bf06270 */
[----:B------:R-:W-:Y:S01]  /*2ac0*/  PLOP3.LUT P0, PT, PT, PT, UP0, 0x80, 0x0 ;  /* 0x000000000000781c */ /* 0x000fe20003f0f008 */
[----:B------:R-:W-:Y:S02]  /*2ad0*/  ULEA UR4, UR7, UR4, 0x7 ;  /* 0x0000000407047291 */ /* 0x000fe4000f8e383f */
[----:B------:R-:W-:Y:S01]  /*2ae0*/  ULEA UR5, UR13, UR5, 0x7 ;  /* 0x000000050d057291 */ /* 0x000fe2000f8e383f */
[----:B0-----:R-:W-:Y:S01]  /*2af0*/  FADD R58, R56, R21 ;  /* 0x00000015383a7221 */ /* 0x001fe20000000000 */
[----:B-1----:R-:W-:-:S03]  /*2b00*/  FADD R21, R57, R60 ;  /* 0x0000003c39157221 */ /* 0x002fc60000000000 */
[----:B------:R-:W-:Y:S01]  /*2b10*/  FFMA R4, R7, R4, R58 ;  /* 0x0000000407047223 */ /* 0x000fe2000000003a */
[----:B------:R-:W-:Y:S01]  /*2b20*/  MOV R7, R20 ;  /* 0x0000001400077202 */ /* 0x000fe20000000f00 */
[----:B------:R-:W-:Y:S02]  /*2b30*/  WARPGROUP.DEPBAR.LE gsb0, 0x0 ;  /* 0x00008000000079c5 */ /* 0x000fe40000010000 */
[----:B------:R-:W-:Y:S01]  /*2b40*/  FFMA R3, R8, R3, R21 ;  /* 0x0000000308037223 */ /* 0x000fe20000000015 */
[----:B------:R-:W-:Y:S01]  /*2b50*/  MOV R8, R105 ;  /* 0x0000006900087202 */ /* 0x000fe20000000f00 */
[----:B------:R-:W-:Y:S06]  /*2b60*/  @!P0 BRA `(.L_x_1) ;  /* 0xffffffdc00f88947 */ /* 0x000fec000383ffff */
.L_x_0:
[----:B------:R-:W-:Y:S01]  /*2b70*/  MOV R25, R3 ;  /* 0x0000000300197202 */ /* 0x000fe20000000f00 */
[----:B------:R-:W-:Y:S01]  /*2b80*/  FMUL R0, R95, 0.25 ;  /* 0x3e8000005f007820 */ /* 0x000fe20000400000 */
[----:B------:R-:W-:Y:S01]  /*2b90*/  MOV R27, R4 ;  /* 0x00000004001b7202 */ /* 0x000fe20000000f00 */
[----:B0-----:R-:W-:Y:S01]  /*2ba0*/  FMUL R2, R91, 0.25 ;  /* 0x3e8000005b027820 */ /* 0x001fe20000400000 */
[----:B------:R-:W-:Y:S01]  /*2bb0*/  FSETP.GT.AND P0, PT, |R25|, 8.50705917302346158658e+37, PT ;  /* 0x7e8000001900780b */ /* 0x000fe20003f04200 */
[----:B------:R-:W-:Y:S01]  /*2bc0*/  FMUL R3, R94, 0.25 ;  /* 0x3e8000005e037820 */ /* 0x000fe20000400000 */
[----:B------:R-:W-:Y:S01]  /*2bd0*/  LOP3.LUT R4, R6, 0x7, RZ, 0xc0, !PT ;  /* 0x0000000706047812 */ /* 0x000fe200078ec0ff */
[----:B------:R-:W-:Y:S01]  /*2be0*/  FMUL R7, R88, 0.25 ;  /* 0x3e80000058077820 */ /* 0x000fe20000400000 */
[----:B------:R-:W-:Y:S01]  /*2bf0*/  FSEL R95, R0, R95, P0 ;  /* 0x0000005f005f7208 */ /* 0x000fe20000000000 */
[----:B------:R-:W-:Y:S01]  /*2c00*/  FMUL R0, R93, 0.25 ;  /* 0x3e8000005d007820 */ /* 0x000fe20000400000 */
[----:B------:R-:W-:Y:S01]  /*2c10*/  FSETP.GT.AND P1, PT, |R27|, 8.50705917302346158658e+37, PT ;  /* 0x7e8000001b00780b */ /* 0x000fe20003f24200 */
[----:B------:R-:W-:Y:S01]  /*2c20*/  BAR.SYNC.DEFER_BLOCKING 0x0 ;  /* 0x0000000000007b1d */ /* 0x000fe20000010000 */
[----:B------:R-:W-:-:S02]  /*2c30*/  LEA R9, R4, UR15, 0x4 ;  /* 0x0000000f04097c11 */ /* 0x000fc4000f8e20ff */
[----:B------:R-:W-:Y:S02]  /*2c40*/  FSEL R91, R2, R91, P0 ;  /* 0x0000005b025b7208 */ /* 0x000fe40000000000 */
[----:B------:R-:W-:Y:S01]  /*2c50*/  SHF.L.U32 R2, R6, 0x2, RZ ;  /* 0x0000000206027819 */ /* 0x000fe200000006ff */
[----:B------:R-:W-:Y:S01]  /*2c60*/  IMAD R11, R4, -0x8, R9 ;  /* 0xfffffff8040b7824 */ /* 0x000fe200078e0209 */
[----:B------:R-:W-:Y:S01]  /*2c70*/  FSEL R93, R0, R93, P1 ;  /* 0x0000005d005d7208 */ /* 0x000fe20000800000 */
[----:B------:R-:W-:Y:S01]  /*2c80*/  FMUL R0, R89, 0.25 ;  /* 0x3e80000059007820 */ /* 0x000fe20000400000 */
[----:B------:R-:W-:Y:S01]  /*2c90*/  LOP3.LUT R2, R2, 0x3c0, RZ, 0xc0, !PT ;  /* 0x000003c002027812 */ /* 0x000fe200078ec0ff */
[----:B------:R-:W0:Y:S01]  /*2ca0*/  LDC R22, c[0x0][0x278] ;  /* 0x00009e00ff167b82 */ /* 0x000e220000000800 */
[----:B------:R-:W-:Y:S01]  /*2cb0*/  FSEL R13, R3, R94, P0 ;  /* 0x0000005e030d7208 */ /* 0x000fe20000000000 */
[----:B------:R-:W-:Y:S01]  /*2cc0*/  FMUL R3, R90, 0.25 ;  /* 0x3e8000005a037820 */ /* 0x000fe20000400000 */
[----:B------:R-:W-:Y:S01]  /*2cd0*/  FSEL R89, R0, R89, P1 ;  /* 0x0000005900597208 */ /* 0x000fe20000800000 */
[----:B------:R-:W-:Y:S01]  /*2ce0*/  FMUL R0, R27, 8388608 ;  /* 0x4b0000001b007820 */ /* 0x000fe20000400000 */
[----:B------:R-:W-:Y:S01]  /*2cf0*/  IADD3 R23, R2, R11, RZ ;  /* 0x0000000b02177210 */ /* 0x000fe20007ffe0ff */
[----:B------:R-:W-:Y:S01]  /*2d00*/  FMUL R2, R25, 8388608 ;  /* 0x4b00000019027820 */ /* 0x000fe20000400000 */
[----:B------:R-:W-:Y:S01]  /*2d10*/  FSETP.GEU.AND P2, PT, R27, 1.175494350822287508e-38, PT ;  /* 0x008000001b00780b */ /* 0x000fe20003f4e000 */
[----:B------:R-:W-:Y:S01]  /*2d20*/  ULDC.64 UR4, c[0x0][0x270] ;  /* 0x00009c0000047ab9 */ /* 0x000fe20000000a00 */
[----:B------:R-:W-:Y:S01]  /*2d30*/  FSETP.GEU.AND P3, PT, R25, 1.175494350822287508e-38, PT ;  /* 0x008000001900780b */ /* 0x000fe20003f6e000 */
[----:B------:R-:W-:Y:S01]  /*2d40*/  UIMAD UR4, UR14, UR4, URZ ;  /* 0x000000040e0472a4 */ /* 0x000fe2000f8e023f */
[----:B------:R-:W-:-:S02]  /*2d50*/  FSEL R24, R0, R27, !P2 ;  /* 0x0000001b00187208 */ /* 0x000fc40005000000 */
[----:B------:R-:W-:Y:S01]  /*2d60*/  FSEL R17, R3, R90, P0 ;  /* 0x0000005a03117208 */ /* 0x000fe20000000000 */
[----:B------:R-:W-:Y:S01]  /*2d70*/  FMUL R3, R92, 0.25 ;  /* 0x3e8000005c037820 */ /* 0x000fe20000400000 */
[----:B------:R-:W-:Y:S01]  /*2d80*/  FSEL R28, R2, R25, !P3 ;  /* 0x00000019021c7208 */ /* 0x000fe20005800000 */
[----:B------:R-:W-:Y:S01]  /*2d90*/  USHF.L.U32 UR6, UR4, 0x1, URZ ;  /* 0x0000000104067899 */ /* 0x000fe2000800063f */
[----:B------:R-:W-:Y:S02]  /*2da0*/  FSEL R19, R7, R88, P1 ;  /* 0x0000005807137208 */ /* 0x000fe40000800000 */
[----:B------:R-:W-:Y:S02]  /*2db0*/  LOP3.LUT R12, R6, 0x8, RZ, 0xc0, !PT ;  /* 0x00000008060c7812 */ /* 0x000fe400078ec0ff */
[----:B------:R-:W-:Y:S02]  /*2dc0*/  IADD3 R0, R24, -0x3f3504f3, RZ ;  /* 0xc0cafb0d18007810 */ /* 0x000fe40007ffe0ff */
[----:B------:R-:W-:-:S02]  /*2dd0*/  IADD3 R7, R28, -0x3f3504f3, RZ ;  /* 0xc0cafb0d1c077810 */ /* 0x000fc40007ffe0ff */
[----:B------:R-:W-:Y:S02]  /*2de0*/  FSEL R15, R3, R92, P1 ;  /* 0x0000005c030f7208 */ /* 0x000fe40000800000 */
[----:B------:R-:W-:Y:S02]  /*2df0*/  LEA R21, R12, R9, 0x9 ;  /* 0x000000090c157211 */ /* 0x000fe400078e48ff */
[----:B------:R-:W-:Y:S02]  /*2e00*/  LOP3.LUT R3, R0, 0xff800000, RZ, 0xc0, !PT ;  /* 0xff80000000037812 */ /* 0x000fe400078ec0ff */
[----:B------:R-:W-:Y:S02]  /*2e10*/  LOP3.LUT R9, R7, 0xff800000, RZ, 0xc0, !PT ;  /* 0xff80000007097812 */ /* 0x000fe400078ec0ff */
[----:B------:R-:W-:Y:S02]  /*2e20*/  FSEL R2, RZ, -23, P2 ;  /* 0xc1b80000ff027808 */ /* 0x000fe40001000000 */
[----:B------:R-:W-:-:S02]  /*2e30*/  I2FP.F32.S32 R7, R3 ;  /* 0x0000000300077245 */ /* 0x000fc40000201400 */
[C---:B------:R-:W-:Y:S01]  /*2e40*/  FSETP.GEU.AND P5, PT, |R27|.reuse, 1.175494350822287508e-38, PT ;  /* 0x008000001b00780b */ /* 0x040fe20003fae200 */
[----:B------:R-:W-:Y:S01]  /*2e50*/  @P1 FMUL R27, R27, 0.25 ;  /* 0x3e8000001b1b1820 */ /* 0x000fe20000400000 */
[----:B------:R-:W-:Y:S01]  /*2e60*/  FSEL R8, RZ, -23, P3 ;  /* 0xc1b80000ff087808 */ /* 0x000fe20001800000 */
[----:B------:R-:W-:Y:S01]  /*2e70*/  FFMA.FTZ R2, R7, 1.1920928955078125e-07, R2 ;  /* 0x3400000007027823 */ /* 0x000fe20000010002 */
[-C--:B------:R-:W-:Y:S02]  /*2e80*/  I2FP.F32.S32 R11, R9.reuse ;  /* 0x00000009000b7245 */ /* 0x080fe40000201400 */
[C---:B------:R-:W-:Y:S01]  /*2e90*/  FSETP.GEU.AND P4, PT, |R25|.reuse, 1.175494350822287508e-38, PT ;  /* 0x008000001900780b */ /* 0x040fe20003f8e200 */
[----:B------:R-:W-:Y:S01]  /*2ea0*/  @P0 FMUL R25, R25, 0.25 ;  /* 0x3e80000019190820 */ /* 0x000fe20000400000 */
[----:B------:R-:W-:Y:S01]  /*2eb0*/  IADD3 R9, R28, -R9, RZ ;  /* 0x800000091c097210 */ /* 0x000fe20007ffe0ff */
[----:B------:R-:W-:Y:S01]  /*2ec0*/  FFMA.FTZ R7, R11, 1.1920928955078125e-07, R8 ;  /* 0x340000000b077823 */ /* 0x000fe20000010008 */
[----:B------:R-:W-:-:S02]  /*2ed0*/  LEA.HI R0, R12, R23, RZ, 0x1f ;  /* 0x000000170c007211 */ /* 0x000fc400078ff8ff */
[----:B------:R-:W-:Y:S01]  /*2ee0*/  MOV R11, 0x3dc6b27f ;  /* 0x3dc6b27f000b7802 */ /* 0x000fe20000000f00 */
[----:B------:R-:W-:Y:S01]  /*2ef0*/  FADD R12, R9, -1 ;  /* 0xbf800000090c7421 */ /* 0x000fe20000000000 */
[----:B------:R-:W-:Y:S01]  /*2f00*/  IADD3 R3, R24, -R3, RZ ;  /* 0x8000000318037210 */ /* 0x000fe20007ffe0ff */
[----:B------:R-:W-:Y:S01]  /*2f10*/  @!P5 FMUL R27, R27, 16777216 ;  /* 0x4b8000001b1bd820 */ /* 0x000fe20000400000 */
[----:B------:R-:W-:Y:S01]  /*2f20*/  LOP3.LUT R4, R6, 0x1f0, RZ, 0xc0, !PT ;  /* 0x000001f006047812 */ /* 0x000fe200078ec0ff */
[----:B------:R-:W-:Y:S01]  /*2f30*/  FFMA.FTZ R9, R12, R11, -0.16845393180847167969 ;  /* 0xbe2c7f300c097423 */ /* 0x000fe2000001000b */
[----:B------:R-:W-:Y:S01]  /*2f40*/  @!P5 FMUL R93, R93, 16777216 ;  /* 0x4b8000005d5dd820 */ /* 0x000fe20000400000 */
[----:B------:R-:W-:Y:S01]  /*2f50*/  FADD R3, R3, -1 ;  /* 0xbf80000003037421 */ /* 0x000fe20000000000 */
[----:B------:R-:W-:Y:S01]  /*2f60*/  @!P4 FMUL R25, R25, 16777216 ;  /* 0x4b8000001919c820 */ /* 0x000fe20000400000 */
[----:B------:R-:W-:Y:S01]  /*2f70*/  LEA R21, R4, R21, 0x3 ;  /* 0x0000001504157211 */ /* 0x000fe200078e18ff */
[C---:B------:R-:W-:Y:S01]  /*2f80*/  FFMA.FTZ R9, R12.reuse, R9, 0.1716887056827545166 ;  /* 0x3e2fcf2a0c097423 */ /* 0x040fe20000010009 */
[----:B------:R-:W-:Y:S01]  /*2f90*/  FFMA.FTZ R4, R3, R11, -0.16845393180847167969 ;  /* 0xbe2c7f3003047423 */ /* 0x000fe2000001000b */
[----:B------:R-:W1:Y:S01]  /*2fa0*/  MUFU.RCP R10, R27 ;  /* 0x0000001b000a7308 */ /* 0x000e620000001000 */
[----:B------:R-:W-:Y:S01]  /*2fb0*/  @!P5 FMUL R15, R15, 16777216 ;  /* 0x4b8000000f0fd820 */ /* 0x000fe20000400000 */
[C---:B------:R-:W-:Y:S01]  /*2fc0*/  FFMA.FTZ R9, R12.reuse, R9, -0.17900948226451873779 ;  /* 0xbe374e430c097423 */ /* 0x040fe20000010009 */
[----:B------:R-:W-:Y:S01]  /*2fd0*/  FFMA.FTZ R4, R3, R4, 0.1716887056827545166 ;  /* 0x3e2fcf2a03047423 */ /* 0x000fe20000010004 */
[----:B------:R-:W-:Y:S01]  /*2fe0*/  @!P5 FMUL R89, R89, 16777216 ;  /* 0x4b8000005959d820 */ /* 0x000fe20000400000 */
[----:B------:R-:W-:Y:S01]  /*2ff0*/  @!P5 FMUL R19, R19, 16777216 ;  /* 0x4b8000001313d820 */ /* 0x000fe20000400000 */
[C---:B------:R-:W-:Y:S01]  /*3000*/  FFMA.FTZ R9, R12.reuse, R9, 0.20512372255325317383 ;  /* 0x3e520bf40c097423 */ /* 0x040fe20000010009 */
[----:B------:R-:W-:Y:S01]  /*3010*/  FFMA.FTZ R4, R3, R4, -0.17900948226451873779 ;  /* 0xbe374e4303047423 */ /* 0x000fe20000010004 */
[----:B------:R-:W2:Y:S01]  /*3020*/  MUFU.RCP R8, R25 ;  /* 0x0000001900087308 */ /* 0x000ea20000001000 */
[----:B------:R-:W-:Y:S01]  /*3030*/  @!P4 FMUL R95, R95, 16777216 ;  /* 0x4b8000005f5fc820 */ /* 0x000fe20000400000 */
[C---:B------:R-:W-:Y:S01]  /*3040*/  FFMA.FTZ R9, R12.reuse, R9, -0.24046532809734344482 ;  /* 0xbe763c8b0c097423 */ /* 0x040fe20000010009 */
[----:B------:R-:W-:Y:S01]  /*3050*/  FFMA.FTZ R4, R3, R4, 0.20512372255325317383 ;  /* 0x3e520bf403047423 */ /* 0x000fe20000010004 */
[----:B------:R-:W-:Y:S01]  /*3060*/  @!P4 FMUL R13, R13, 16777216 ;  /* 0x4b8000000d0dc820 */ /* 0x000fe20000400000 */
[----:B------:R-:W-:Y:S01]  /*3070*/  @!P4 FMUL R91, R91, 16777216 ;  /* 0x4b8000005b5bc820 */ /* 0x000fe20000400000 */
[----:B------:R-:W-:Y:S01]  /*3080*/  @!P4 FMUL R17, R17, 16777216 ;  /* 0x4b8000001111c820 */ /* 0x000fe20000400000 */
[----:B------:R-:W-:Y:S01]  /*3090*/  FFMA.FTZ R9, R12, R9, 0.28857114911079406738 ;  /* 0x3e93bf990c097423 */ /* 0x000fe20000010009 */
[C---:B------:R-:W-:Y:S01]  /*30a0*/  FFMA.FTZ R4, R3.reuse, R4, -0.24046532809734344482 ;  /* 0xbe763c8b03047423 */ /* 0x040fe20000010004 */
[C---:B-1----:R-:W-:Y:S01]  /*30b0*/  FMUL R93, R10.reuse, R93 ;  /* 0x0000005d0a5d7220 */ /* 0x042fe20000400000 */
[C---:B------:R-:W-:Y:S01]  /*30c0*/  FMUL R15, R10.reuse, R15 ;  /* 0x0000000f0a0f7220 */ /* 0x040fe20000400000 */
[C---:B------:R-:W-:Y:S01]  /*30d0*/  FMUL R16, R10.reuse, R89 ;  /* 0x000000590a107220 */ /* 0x040fe20000400000 */
[----:B------:R-:W-:Y:S01]  /*30e0*/  FMUL R18, R10, R19 ;  /* 0x000000130a127220 */ /* 0x000fe20000400000 */
[----:B------:R-:W-:Y:S01]  /*30f0*/  FFMA.FTZ R11, R12, R9, -0.36067417263984680176 ;  /* 0xbeb8aa490c0b7423 */ /* 0x000fe20000010009 */
[----:B------:R-:W-:Y:S01]  /*3100*/  FFMA.FTZ R4, R3, R4, 0.28857114911079406738 ;  /* 0x3e93bf9903047423 */ /* 0x000fe20000010004 */
[----:B------:R-:W1:Y:S01]  /*3110*/  LDC.64 R26, c[0x0][0x228] ;  /* 0x00008a00ff1a7b82 */ /* 0x000e620000000a00 */
[----:B------:R-:W-:Y:S01]  /*3120*/  F2FP.BF16.F32.PACK_AB R9, R93, R16 ;  /* 0x000000105d09723e */ /* 0x000fe200000010ff */
[C---:B--2---:R-:W-:Y:S01]  /*3130*/  FMUL R95, R8.reuse, R95 ;  /* 0x0000005f085f7220 */ /* 0x044fe20000400000 */
[C---:B------:R-:W-:Y:S01]  /*3140*/  FMUL R10, R8.reuse, R13 ;  /* 0x0000000d080a7220 */ /* 0x040fe20000400000 */
[C---:B------:R-:W-:Y:S01]  /*3150*/  FMUL R14, R8.reuse, R91 ;  /* 0x0000005b080e7220 */ /* 0x040fe20000400000 */
[----:B------:R-:W-:Y:S01]  /*3160*/  FMUL R17, R8, R17 ;  /* 0x0000001108117220 */ /* 0x000fe20000400000 */
[----:B------:R-:W-:Y:S01]  /*3170*/  FFMA.FTZ R13, R12, R11, 0.48089820146560668945 ;  /* 0x3ef6384a0c0d7423 */ /* 0x000fe2000001000b */
[----:B------:R-:W-:Y:S01]  /*3180*/  FFMA.FTZ R4, R3, R4, -0.36067417263984680176 ;  /* 0xbeb8aa4903047423 */ /* 0x000fe20000010004 */
[----:B------:R-:W-:-:S02]  /*3190*/  F2FP.BF16.F32.PACK_AB R8, R15, R18 ;  /* 0x000000120f08723e */ /* 0x000fc400000010ff */
[----:B------:R-:W-:Y:S01]  /*31a0*/  F2FP.BF16.F32.PACK_AB R10, R10, R17 ;  /* 0x000000110a0a723e */ /* 0x000fe200000010ff */
[----:B------:R-:W-:Y:S01]  /*31b0*/  FFMA.FTZ R4, R3, R4, 0.48089820146560668945 ;  /* 0x3ef6384a03047423 */ /* 0x000fe20000010004 */
[----:B------:R-:W-:Y:S01]  /*31c0*/  F2FP.BF16.F32.PACK_AB R11, R95, R14 ;  /* 0x0000000e5f0b723e */ /* 0x000fe200000010ff */
[----:B------:R-:W-:Y:S01]  /*31d0*/  FFMA.FTZ R13, R12, R13, -0.72134751081466674805 ;  /* 0xbf38aa3b0c0d7423 */ /* 0x000fe2000001000d */
[----:B------:R-:W-:Y:S01]  /*31e0*/  SHF.R.U32.HI R15, RZ, 0x8, R6 ;  /* 0x00000008ff0f7819 */ /* 0x000fe20000011606 */
[----:B------:R-:W-:Y:S01]  /*31f0*/  FFMA.FTZ R4, R3, R4, -0.72134751081466674805 ;  /* 0xbf38aa3b03047423 */ /* 0x000fe20000010004 */
[----:B------:R-:W-:Y:S01]  /*3200*/  ISETP.GE.U32.AND P1, PT, R24, 0x7f800000, PT ;  /* 0x7f8000001800780c */ /* 0x000fe20003f26070 */
[----:B------:R2:W-:Y:S01]  /*3210*/  STSM.16.M88.4 [R21], R8 ;  /* 0x0000000815007844 */ /* 0x0005e20000000200 */
[----:B------:R-:W-:Y:S01]  /*3220*/  SGXT.U32 R15, R15, 0x1 ;  /* 0x000000010f0f781a */ /* 0x000fe20000000000 */
[C---:B------:R-:W-:Y:S01]  /*3230*/  FMUL R4, R3.reuse, R4 ;  /* 0x0000000403047220 */ /* 0x040fe20000400000 */
[----:B------:R-:W-:Y:S01]  /*3240*/  FMUL R13, R12, R13 ;  /* 0x0000000d0c0d7220 */ /* 0x000fe20000400000 */
[----:B------:R-:W-:Y:S01]  /*3250*/  BAR.SYNC.DEFER_BLOCKING 0x0 ;  /* 0x0000000000007b1d */ /* 0x000fe20000010000 */
[----:B------:R-:W-:Y:S01]  /*3260*/  ISETP.GE.U32.AND P2, PT, R28, 0x7f800000, PT ;  /* 0x7f8000001c00780c */ /* 0x000fe20003f46070 */
[----:B------:R-:W-:Y:S01]  /*3270*/  FMUL R4, R3, R4 ;  /* 0x0000000403047220 */ /* 0x000fe20000400000 */
[----:B0-----:R-:W-:-:S02]  /*3280*/  IMAD R15, R15, R22, RZ ;  /* 0x000000160f0f7224 */ /* 0x001fc400078e02ff */
[----:B------:R-:W-:Y:S01]  /*3290*/  FMUL R13, R12, R13 ;  /* 0x0000000d0c0d7220 */ /* 0x000fe20000400000 */
[----:B------:R-:W-:Y:S01]  /*32a0*/  FSETP.NEU.AND P0, PT, R24, RZ, PT ;  /* 0x000000ff1800720b */ /* 0x000fe20003f0d000 */
[----:B------:R-:W-:Y:S01]  /*32b0*/  FFMA.FTZ R3, R3, 1.4426950216293334961, R4 ;  /* 0x3fb8aa3b03037823 */ /* 0x000fe20000010004 */
[----:B------:R-:W-:Y:S01]  /*32c0*/  SHF.L.U32 R4, R6, 0x4, RZ ;  /* 0x0000000406047819 */ /* 0x000fe200000006ff */
[----:B------:R-:W-:Y:S01]  /*32d0*/  FFMA.FTZ R12, R12, 1.4426950216293334961, R13 ;  /* 0x3fb8aa3b0c0c7823 */ /* 0x000fe2000001000d */
[----:B------:R-:W-:Y:S02]  /*32e0*/  LEA R13, R22, R15, 0x1 ;  /* 0x0000000f160d7211 */ /* 0x000fe400078e08ff */
[----:B------:R-:W-:Y:S01]  /*32f0*/  LOP3.LUT R14, R4, 0x1ff0, RZ, 0xc0, !PT ;  /* 0x00001ff0040e7812 */ /* 0x000fe200078ec0ff */
[----:B------:R-:W-:Y:S01]  /*3300*/  FADD R4, R2, R3 ;  /* 0x0000000302047221 */ /* 0x000fe20000000000 */
[----:B------:R-:W-:Y:S01]  /*3310*/  @P1 MOV R3, 0x7f800000 ;  /* 0x7f80000000031802 */ /* 0x000fe20000000f00 */
[----:B------:R-:W-:Y:S01]  /*3320*/  IMAD R2, R5, UR5, RZ ;  /* 0x0000000505027c24 */ /* 0x000fe2000f8e02ff */
[----:B------:R-:W-:Y:S01]  /*3330*/  LEA R17, R22, R13, 0x1 ;  /* 0x0000000d16117211 */ /* 0x000fe200078e08ff */
[----:B------:R-:W-:Y:S01]  /*3340*/  UIMAD.WIDE UR4, UR4, 0x2, URZ ;  /* 0x00000002040478a5 */ /* 0x000fe2000f8e023f */
[----:B------:R-:W-:Y:S01]  /*3350*/  @P2 MOV R29, 0x7f800000 ;  /* 0x7f800000001d2802 */ /* 0x000fe20000000f00 */
[----:B------:R-:W-:Y:S01]  /*3360*/  @P1 FFMA.FTZ R4, R24, R3, +INF ;  /* 0x7f80000018041423 */ /* 0x000fe20000010003 */
[----:B------:R-:W-:Y:S01]  /*3370*/  LEA R19, R22, R17, 0x1 ;  /* 0x0000001116137211 */ /* 0x000fe200078e08ff */
[----:B------:R-:W-:Y:S01]  /*3380*/  FADD R7, R7, R12 ;  /* 0x0000000c07077221 */ /* 0x000fe20000000000 */
[C---:B------:R-:W-:Y:S01]  /*3390*/  SHF.L.U32 R3, R2.reuse, 0x1, RZ ;  /* 0x0000000102037819 */ /* 0x040fe200000006ff */
[----:B------:R-:W-:Y:S01]  /*33a0*/  IMAD.HI R2, R2, 0x2, RZ ;  /* 0x0000000202027827 */ /* 0x000fe200078e02ff */
[----:B--2---:R-:W-:Y:S01]  /*33b0*/  LEA R21, R22, R19, 0x1 ;  /* 0x0000001316157211 */ /* 0x004fe200078e08ff */
[----:B------:R0:W2:Y:S01]  /*33c0*/  LDS.128 R8, [R14+UR15] ;  /* 0x0000000f0e087984 */ /* 0x0000a20008000c00 */
[----:B-1----:R-:W-:Y:S01]  /*33d0*/  IADD3 R26, P3, P4, R3, UR6, R26 ;  /* 0x00000006031a7c10 */ /* 0x002fe2000fc7e01a */
[----:B------:R-:W-:Y:S01]  /*33e0*/  @P2 FFMA.FTZ R7, R28, R29, +INF ;  /* 0x7f8000001c072423 */ /* 0x000fe2000001001d */
[----:B------:R-:W-:Y:S01]  /*33f0*/  LEA R23, R22, R21, 0x1 ;  /* 0x0000001516177211 */ /* 0x000fe200078e08ff */
[----:B------:R-:W-:Y:S01]  /*3400*/  ULDC UR4, c[0x0][0x27c] ;  /* 0x00009f0000047ab9 */ /* 0x000fe20000000800 */
[----:B------:R-:W-:Y:S01]  /*3410*/  FSETP.NEU.AND P1, PT, R28, RZ, PT ;  /* 0x000000ff1c00720b */ /* 0x000fe20003f2d000 */
[----:B------:R-:W-:Y:S01]  /*3420*/  UIMAD UR4, UR14, UR4, URZ ;  /* 0x000000040e0472a4 */ /* 0x000fe2000f8e023f */
[----:B------:R-:W-:-:S02]  /*3430*/  IADD3.X R28, R2, UR5, R27, P3, P4 ;  /* 0x00000005021c7c10 */ /* 0x000fc40009fe841b */
[-C--:B------:R-:W-:Y:S01]  /*3440*/  LEA R2, P3, R15, R26.reuse, 0x1 ;  /* 0x0000001a0f027211 */ /* 0x080fe200078608ff */
[----:B------:R-:W-:Y:S01]  /*3450*/  USHF.L.U32 UR6, UR4, 0x2, URZ ;  /* 0x0000000204067899 */ /* 0x000fe2000800063f */
[-C--:B------:R-:W-:Y:S01]  /*3460*/  LEA R12, P6, R13, R26.reuse, 0x1 ;  /* 0x0000001a0d0c7211 */ /* 0x080fe200078c08ff */
[----:B------:R-:W-:Y:S01]  /*3470*/  UIMAD.WIDE UR4, UR4, 0x4, URZ ;  /* 0x00000004040478a5 */ /* 0x000fe2000f8e023f */
[----:B------:R-:W-:Y:S02]  /*3480*/  LEA R25, R22, R23, 0x1 ;  /* 0x0000001716197211 */ /* 0x000fe400078e08ff */
[----:B0-----:R-:W-:Y:S02]  /*3490*/  LEA R14, P5, R17, R26, 0x1 ;  /* 0x0000001a110e7211 */ /* 0x001fe400078a08ff */
[-C--:B------:R-:W-:Y:S02]  /*34a0*/  LEA.HI.X.SX32 R3, R15, R28.reuse, 0x1, P3 ;  /* 0x0000001c0f037211 */ /* 0x080fe400018f0eff */
[----:B------:R-:W-:-:S02]  /*34b0*/  LEA.HI.X.SX32 R13, R13, R28, 0x1, P6 ;  /* 0x0000001c0d0d7211 */ /* 0x000fc400030f0eff */
[----:B------:R-:W-:Y:S02]  /*34c0*/  LEA R27, R22, R25, 0x1 ;  /* 0x00000019161b7211 */ /* 0x000fe400078e08ff */
[----:B------:R-:W-:Y:S02]  /*34d0*/  LEA R16, P2, R19, R26, 0x1 ;  /* 0x0000001a13107211 */ /* 0x000fe400078408ff */
[----:B------:R-:W-:Y:S02]  /*34e0*/  LEA.HI.X.SX32 R15, R17, R28, 0x1, P5 ;  /* 0x0000001c110f7211 */ /* 0x000fe400028f0eff */
[-C--:B------:R-:W-:Y:S02]  /*34f0*/  LEA R18, P4, R21, R26.reuse, 0x1 ;  /* 0x0000001a15127211 */ /* 0x080fe400078808ff */
[-C--:B------:R-:W-:Y:S02]  /*3500*/  LEA R22, P3, R23, R26.reuse, 0x1 ;  /* 0x0000001a17167211 */ /* 0x080fe400078608ff */
[----:B------:R-:W-:-:S02]  /*3510*/  LEA R24, P6, R25, R26, 0x1 ;  /* 0x0000001a19187211 */ /* 0x000fc400078c08ff */
[----:B------:R-:W-:Y:S02]  /*3520*/  LEA R26, P5, R27, R26, 0x1 ;  /* 0x0000001a1b1a7211 */ /* 0x000fe400078a08ff */
[-C--:B------:R-:W-:Y:S02]  /*3530*/  LEA.HI.X.SX32 R17, R19, R28.reuse, 0x1, P2 ;  /* 0x0000001c13117211 */ /* 0x080fe400010f0eff */
[-C--:B------:R-:W-:Y:S02]  /*3540*/  LEA.HI.X.SX32 R19, R21, R28.reuse, 0x1, P4 ;  /* 0x0000001c15137211 */ /* 0x080fe400020f0eff */
[-C--:B------:R-:W-:Y:S01]  /*3550*/  LEA.HI.X.SX32 R23, R23, R28.reuse, 0x1, P3 ;  /* 0x0000001c17177211 */ /* 0x080fe200018f0eff */
[----:B--2---:R0:W-:Y:S01]  /*3560*/  STG.E.U16 desc[UR16][R2.64], R8 ;  /* 0x0000000802007986 */ /* 0x0041e2000c101510 */
[-C--:B------:R-:W-:Y:S02]  /*3570*/  LEA.HI.X.SX32 R25, R25, R28.reuse, 0x1, P6 ;  /* 0x0000001c19197211 */ /* 0x080fe400030f0eff */
[----:B------:R-:W-:Y:S01]  /*3580*/  PRMT R30, R10, 0x7632, R30 ;  /* 0x000076320a1e7816 */ /* 0x000fe2000000001e */
[----:B------:R1:W-:Y:S01]  /*3590*/  STG.E.U16 desc[UR16][R12.64], R9 ;  /* 0x000000090c007986 */ /* 0x0003e2000c101510 */
[----:B------:R-:W-:-:S02]  /*35a0*/  LEA.HI.X.SX32 R27, R27, R28, 0x1, P5 ;  /* 0x0000001c1b1b7211 */ /* 0x000fc400028f0eff */
[----:B------:R-:W-:Y:S01]  /*35b0*/  PRMT R31, R11, 0x7632, R31 ;  /* 0x000076320b1f7816 */ /* 0x000fe2000000001f */
[----:B------:R2:W-:Y:S01]  /*35c0*/  STG.E.U16 desc[UR16][R14.64], R10 ;  /* 0x0000000a0e007986 */ /* 0x0005e2000c101510 */
[C---:B------:R-:W-:Y:S01]  /*35d0*/  LOP3.LUT P2, RZ, R6.reuse, 0x100, RZ, 0xc0, !PT ;  /* 0x0000010006ff7812 */ /* 0x040fe2000784c0ff */
[----:B------:R-:W3:Y:S01]  /*35e0*/  LDC.64 R28, c[0x0][0x230] ;  /* 0x00008c00ff1c7b82 */ /* 0x000ee20000000a00 */
[----:B------:R-:W-:Y:S01]  /*35f0*/  SHF.L.U32 R6, R6, 0x1, RZ ;  /* 0x0000000106067819 */ /* 0x000fe200000006ff */
[----:B------:R4:W-:Y:S01]  /*3600*/  STG.E.U16 desc[UR16][R16.64], R11 ;  /* 0x0000000b10007986 */ /* 0x0009e2000c101510 */
[----:B0-----:R-:W-:Y:S01]  /*3610*/  FSEL R3, R4, -INF , P0 ;  /* 0xff80000004037808 */ /* 0x001fe20000000000 */
[----:B------:R-:W-:Y:S01]  /*3620*/  IMAD.HI R4, R5, 0x4, RZ ;  /* 0x0000000405047827 */ /* 0x000fe200078e02ff */
[----:B------:R-:W-:Y:S02]  /*3630*/  FSEL R2, R7, -INF , P1 ;  /* 0xff80000007027808 */ /* 0x000fe40000800000 */
[----:B-1----:R-:W-:Y:S01]  /*3640*/  PRMT R13, R8, 0x7632, R13 ;  /* 0x00007632080d7816 */ /* 0x002fe2000000000d */
[----:B------:R-:W-:Y:S01]  /*3650*/  FFMA R20, R3, 0.69314718246459960938, R20 ;  /* 0x3f31721803147823 */ /* 0x000fe20000000014 */
[----:B------:R-:W-:Y:S01]  /*3660*/  LOP3.LUT R6, R6, 0x3f8, RZ, 0xc0, !PT ;  /* 0x000003f806067812 */ /* 0x000fe200078ec0ff */
[----:B------:R-:W-:Y:S01]  /*3670*/  FFMA R21, R2, 0.69314718246459960938, R105 ;  /* 0x3f31721802157823 */ /* 0x000fe20000000069 */
[----:B--2---:R-:W-:Y:S01]  /*3680*/  PRMT R15, R9, 0x7632, R15 ;  /* 0x00007632090f7816 */ /* 0x004fe2000000000f */
[----:B------:R4:W-:Y:S01]  /*3690*/  STG.E.U16 desc[UR16][R18.64], R13 ;  /* 0x0000000d12007986 */ /* 0x0009e2000c101510 */
[----:B------:R-:W-:-:S03]  /*36a0*/  SHF.L.U32 R3, R5, 0x2, RZ ;  /* 0x0000000205037819 */ /* 0x000fc600000006ff */
[----:B------:R4:W-:Y:S04]  /*36b0*/  STG.E.U16 desc[UR16][R22.64], R15 ;  /* 0x0000000f16007986 */ /* 0x0009e8000c101510 */
[----:B------:R4:W-:Y:S04]  /*36c0*/  STG.E.U16 desc[UR16][R24.64], R30 ;  /* 0x0000001e18007986 */ /* 0x0009e8000c101510 */
[----:B------:R4:W-:Y:S01]  /*36d0*/  STG.E.U16 desc[UR16][R26.64], R31 ;  /* 0x0000001f1a007986 */ /* 0x0009e2000c101510 */
[----:B------:R-:W-:Y:S01]  /*36e0*/  BAR.SYNC.DEFER_BLOCKING 0x0 ;  /* 0x0000000000007b1d */ /* 0x000fe20000010000 */
[----:B---3--:R-:W-:-:S04]  /*36f0*/  IADD3 R2, P0, P1, R3, UR6, R28 ;  /* 0x0000000603027c10 */ /* 0x008fc8000f91e01c */
[----:B------:R-:W-:Y:S01]  /*3700*/  IADD3.X R3, R4, UR5, R29, P0, P1 ;  /* 0x0000000504037c10 */ /* 0x000fe200087e241d */
[----:B------:R4:W-:Y:S02]  /*3710*/  STS.64 [R6+UR15], R20 ;  /* 0x0000001406007988 */ /* 0x0009e40008000a0f */
[----:B------:R-:W-:Y:S06]  /*3720*/  BAR.SYNC.DEFER_BLOCKING 0x0 ;  /* 0x0000000000007b1d */ /* 0x000fec0000010000 */
[----:B------:R-:W-:Y:S05]  /*3730*/  @P2 EXIT ;  /* 0x000000000000294d */ /* 0x000fea0003800000 */
[----:B------:R-:W0:Y:S04]  /*3740*/  LDS R5, [R0] ;  /* 0x0000000000057984 */ /* 0x000e280000000800 */
[----:B0-----:R-:W-:Y:S01]  /*3750*/  STG.E desc[UR16][R2.64], R5 ;  /* 0x0000000502007986 */ /* 0x001fe2000c101910 */
[----:B------:R-:W-:Y:S05]  /*3760*/  EXIT ;  /* 0x000000000000794d */ /* 0x000fea0003800000 */
.L_x_2:
[----:B------:R-:W-:-:S00]  /*3770*/  BRA `(.L_x_2) ;  /* 0xfffffffc00fc7947 */ /* 0x000fc0000383ffff */
[----:B------:R-:W-:-:S00]  /*3780*/  NOP ;  /* 0x0000000000007918 */ /* 0x000fc00000000000 */
[----:B------:R-:W-:-:S00]  /*3790*/  NOP ;  /* 0x0000000000007918 */ /* 0x000fc00000000000 */
[----:B------:R-:W-:-:S00]  /*37a0*/  NOP ;  /* 0x0000000000007918 */ /* 0x000fc00000000000 */
[----:B------:R-:W-:-:S00]  /*37b0*/  NOP ;  /* 0x0000000000007918 */ /* 0x000fc00000000000 */
[----:B------:R-:W-:-:S00]  /*37c0*/  NOP ;  /* 0x0000000000007918 */ /* 0x000fc00000000000 */
[----:B------:R-:W-:-:S00]  /*37d0*/  NOP ;  /* 0x0000000000007918 */ /* 0x000fc00000000000 */
[----:B------:R-:W-:-:S00]  /*37e0*/  NOP ;  /* 0x0000000000007918 */ /* 0x000fc00000000000 */
[----:B------:R-:W-:-:S00]  /*37f0*/  NOP ;  /* 0x0000000000007918 */ /* 0x000fc00000000000 */
.L_x_3:


//--------------------- .nv.global.init           --------------------------
	.section	.nv.global.init,"aw",@progbits
.nv.global.init:
	.type		_$_str,@object
	.size		_$_str,(.L_0 - _$_str)
_$_str:
        /*0000*/ 	.byte	0x5f, 0x5f, 0x43, 0x55, 0x44, 0x41, 0x5f, 0x46, 0x54, 0x5a, 0x00
.L_0:


//--------------------- .nv.shared.attn_fwd       --------------------------
	.section	.nv.shared.attn_fwd,"aw",@nobits
	.sectionflags	@""
	.align	16
	.zero		1024


//--------------------- .nv.shared.reserved.0     --------------------------
	.section	.nv.shared.reserved.0,"aw",@nobits
	.weak		__nv_reservedSMEM_offset_0_alias
	.size		__nv_reservedSMEM_offset_0_alias, 0, 0
	.other		__nv_reservedSMEM_offset_0_alias,@"STO_CUDA_RESERVED_SHARED STV_DEFAULT"
__nv_reservedSMEM_offset_0_alias:
	.zero		0


//--------------------- .nv.constant0.attn_fwd    --------------------------
	.section	.nv.constant0.attn_fwd,"a",@progbits
	.sectionflags	@""
	.align	4
.nv.constant0.attn_fwd:
	.zero		664


//--------------------- SYMBOLS --------------------------

	.type		.nv.reservedSmem.offset0,@object
	.size		.nv.reservedSmem.offset0,0x4
